//
// Generated by NVIDIA NVVM Compiler
//
// Compiler Build ID: CL-36424714
// Cuda compilation tools, release 13.0, V13.0.88
// Based on NVVM 20.0.0
//

.version 9.0
.target sm_100
.address_size 64

	// .globl	_Z12softmax_basePfS_ii

.visible .entry _Z12softmax_basePfS_ii(
	.param .u64 .ptr .align 1 _Z12softmax_basePfS_ii_param_0,
	.param .u64 .ptr .align 1 _Z12softmax_basePfS_ii_param_1,
	.param .u32 _Z12softmax_basePfS_ii_param_2,
	.param .u32 _Z12softmax_basePfS_ii_param_3
)
{
	.reg .pred 	%p<20>;
	.reg .b32 	%r<115>;
	.reg .b32 	%f<384>;
	.reg .b64 	%rd<28>;

	ld.param.u64 	%rd6, [_Z12softmax_basePfS_ii_param_0];
	ld.param.u64 	%rd7, [_Z12softmax_basePfS_ii_param_1];
	ld.param.u32 	%r31, [_Z12softmax_basePfS_ii_param_2];
	ld.param.u32 	%r30, [_Z12softmax_basePfS_ii_param_3];
	cvta.to.global.u64 	%rd1, %rd6;
	cvta.to.global.u64 	%rd2, %rd7;
	mov.u32 	%r32, %ctaid.x;
	mov.u32 	%r33, %ntid.x;
	mov.u32 	%r34, %tid.x;
	mad.lo.s32 	%r1, %r32, %r33, %r34;
	setp.ge.s32 	%p1, %r1, %r31;
	@%p1 bra 	$L__BB0_25;
	setp.lt.s32 	%p2, %r30, 1;
	mov.f32 	%f382, 0f00000000;
	@%p2 bra 	$L__BB0_13;
	mul.lo.s32 	%r2, %r30, %r1;
	and.b32  	%r3, %r30, 7;
	setp.lt.u32 	%p3, %r30, 8;
	mov.f32 	%f382, 0f00000000;
	mov.b32 	%r105, 0;
	@%p3 bra 	$L__BB0_5;
	and.b32  	%r105, %r30, 2147483640;
	neg.s32 	%r109, %r105;
	add.s64 	%rd3, %rd2, 16;
	mov.f32 	%f382, 0f00000000;
	mov.u32 	%r108, %r2;
$L__BB0_4:
	.pragma "nounroll";
	mul.wide.s32 	%rd8, %r108, 4;
	add.s64 	%rd9, %rd3, %rd8;
	ld.global.f32 	%f17, [%rd9+-16];
	fma.rn.f32 	%f18, %f17, 0f3BBB989D, 0f3F000000;
	cvt.sat.f32.f32 	%f19, %f18;
	mov.f32 	%f20, 0f4B400001;
	mov.f32 	%f21, 0f437C0000;
	fma.rm.f32 	%f22, %f19, %f21, %f20;
	add.f32 	%f23, %f22, 0fCB40007F;
	neg.f32 	%f24, %f23;
	fma.rn.f32 	%f25, %f17, 0f3FB8AA3B, %f24;
	fma.rn.f32 	%f26, %f17, 0f32A57060, %f25;
	mov.b32 	%r36, %f22;
	shl.b32 	%r37, %r36, 23;
	mov.b32 	%f27, %r37;
	ex2.approx.ftz.f32 	%f28, %f26;
	fma.rn.f32 	%f29, %f28, %f27, %f382;
	ld.global.f32 	%f30, [%rd9+-12];
	fma.rn.f32 	%f31, %f30, 0f3BBB989D, 0f3F000000;
	cvt.sat.f32.f32 	%f32, %f31;
	fma.rm.f32 	%f33, %f32, %f21, %f20;
	add.f32 	%f34, %f33, 0fCB40007F;
	neg.f32 	%f35, %f34;
	fma.rn.f32 	%f36, %f30, 0f3FB8AA3B, %f35;
	fma.rn.f32 	%f37, %f30, 0f32A57060, %f36;
	mov.b32 	%r38, %f33;
	shl.b32 	%r39, %r38, 23;
	mov.b32 	%f38, %r39;
	ex2.approx.ftz.f32 	%f39, %f37;
	fma.rn.f32 	%f40, %f39, %f38, %f29;
	ld.global.f32 	%f41, [%rd9+-8];
	fma.rn.f32 	%f42, %f41, 0f3BBB989D, 0f3F000000;
	cvt.sat.f32.f32 	%f43, %f42;
	fma.rm.f32 	%f44, %f43, %f21, %f20;
	add.f32 	%f45, %f44, 0fCB40007F;
	neg.f32 	%f46, %f45;
	fma.rn.f32 	%f47, %f41, 0f3FB8AA3B, %f46;
	fma.rn.f32 	%f48, %f41, 0f32A57060, %f47;
	mov.b32 	%r40, %f44;
	shl.b32 	%r41, %r40, 23;
	mov.b32 	%f49, %r41;
	ex2.approx.ftz.f32 	%f50, %f48;
	fma.rn.f32 	%f51, %f50, %f49, %f40;
	ld.global.f32 	%f52, [%rd9+-4];
	fma.rn.f32 	%f53, %f52, 0f3BBB989D, 0f3F000000;
	cvt.sat.f32.f32 	%f54, %f53;
	fma.rm.f32 	%f55, %f54, %f21, %f20;
	add.f32 	%f56, %f55, 0fCB40007F;
	neg.f32 	%f57, %f56;
	fma.rn.f32 	%f58, %f52, 0f3FB8AA3B, %f57;
	fma.rn.f32 	%f59, %f52, 0f32A57060, %f58;
	mov.b32 	%r42, %f55;
	shl.b32 	%r43, %r42, 23;
	mov.b32 	%f60, %r43;
	ex2.approx.ftz.f32 	%f61, %f59;
	fma.rn.f32 	%f62, %f61, %f60, %f51;
	ld.global.f32 	%f63, [%rd9];
	fma.rn.f32 	%f64, %f63, 0f3BBB989D, 0f3F000000;
	cvt.sat.f32.f32 	%f65, %f64;
	fma.rm.f32 	%f66, %f65, %f21, %f20;
	add.f32 	%f67, %f66, 0fCB40007F;
	neg.f32 	%f68, %f67;
	fma.rn.f32 	%f69, %f63, 0f3FB8AA3B, %f68;
	fma.rn.f32 	%f70, %f63, 0f32A57060, %f69;
	mov.b32 	%r44, %f66;
	shl.b32 	%r45, %r44, 23;
	mov.b32 	%f71, %r45;
	ex2.approx.ftz.f32 	%f72, %f70;
	fma.rn.f32 	%f73, %f72, %f71, %f62;
	ld.global.f32 	%f74, [%rd9+4];
	fma.rn.f32 	%f75, %f74, 0f3BBB989D, 0f3F000000;
	cvt.sat.f32.f32 	%f76, %f75;
	fma.rm.f32 	%f77, %f76, %f21, %f20;
	add.f32 	%f78, %f77, 0fCB40007F;
	neg.f32 	%f79, %f78;
	fma.rn.f32 	%f80, %f74, 0f3FB8AA3B, %f79;
	fma.rn.f32 	%f81, %f74, 0f32A57060, %f80;
	mov.b32 	%r46, %f77;
	shl.b32 	%r47, %r46, 23;
	mov.b32 	%f82, %r47;
	ex2.approx.ftz.f32 	%f83, %f81;
	fma.rn.f32 	%f84, %f83, %f82, %f73;
	ld.global.f32 	%f85, [%rd9+8];
	fma.rn.f32 	%f86, %f85, 0f3BBB989D, 0f3F000000;
	cvt.sat.f32.f32 	%f87, %f86;
	fma.rm.f32 	%f88, %f87, %f21, %f20;
	add.f32 	%f89, %f88, 0fCB40007F;
	neg.f32 	%f90, %f89;
	fma.rn.f32 	%f91, %f85, 0f3FB8AA3B, %f90;
	fma.rn.f32 	%f92, %f85, 0f32A57060, %f91;
	mov.b32 	%r48, %f88;
	shl.b32 	%r49, %r48, 23;
	mov.b32 	%f93, %r49;
	ex2.approx.ftz.f32 	%f94, %f92;
	fma.rn.f32 	%f95, %f94, %f93, %f84;
	ld.global.f32 	%f96, [%rd9+12];
	fma.rn.f32 	%f97, %f96, 0f3BBB989D, 0f3F000000;
	cvt.sat.f32.f32 	%f98, %f97;
	fma.rm.f32 	%f99, %f98, %f21, %f20;
	add.f32 	%f100, %f99, 0fCB40007F;
	neg.f32 	%f101, %f100;
	fma.rn.f32 	%f102, %f96, 0f3FB8AA3B, %f101;
	fma.rn.f32 	%f103, %f96, 0f32A57060, %f102;
	mov.b32 	%r50, %f99;
	shl.b32 	%r51, %r50, 23;
	mov.b32 	%f104, %r51;
	ex2.approx.ftz.f32 	%f105, %f103;
	fma.rn.f32 	%f382, %f105, %f104, %f95;
	add.s32 	%r109, %r109, 8;
	add.s32 	%r108, %r108, 8;
	setp.eq.s32 	%p4, %r109, 0;
	@%p4 bra 	$L__BB0_5;
	bra.uni 	$L__BB0_4;
$L__BB0_5:
	setp.eq.s32 	%p5, %r3, 0;
	@%p5 bra 	$L__BB0_13;
	and.b32  	%r7, %r30, 3;
	setp.lt.u32 	%p6, %r3, 4;
	@%p6 bra 	$L__BB0_8;
	add.s32 	%r52, %r105, %r2;
	mul.wide.s32 	%rd10, %r52, 4;
	add.s64 	%rd11, %rd2, %rd10;
	ld.global.f32 	%f107, [%rd11];
	fma.rn.f32 	%f108, %f107, 0f3BBB989D, 0f3F000000;
	cvt.sat.f32.f32 	%f109, %f108;
	mov.f32 	%f110, 0f4B400001;
	mov.f32 	%f111, 0f437C0000;
	fma.rm.f32 	%f112, %f109, %f111, %f110;
	add.f32 	%f113, %f112, 0fCB40007F;
	neg.f32 	%f114, %f113;
	fma.rn.f32 	%f115, %f107, 0f3FB8AA3B, %f114;
	fma.rn.f32 	%f116, %f107, 0f32A57060, %f115;
	mov.b32 	%r53, %f112;
	shl.b32 	%r54, %r53, 23;
	mov.b32 	%f117, %r54;
	ex2.approx.ftz.f32 	%f118, %f116;
	fma.rn.f32 	%f119, %f118, %f117, %f382;
	ld.global.f32 	%f120, [%rd11+4];
	fma.rn.f32 	%f121, %f120, 0f3BBB989D, 0f3F000000;
	cvt.sat.f32.f32 	%f122, %f121;
	fma.rm.f32 	%f123, %f122, %f111, %f110;
	add.f32 	%f124, %f123, 0fCB40007F;
	neg.f32 	%f125, %f124;
	fma.rn.f32 	%f126, %f120, 0f3FB8AA3B, %f125;
	fma.rn.f32 	%f127, %f120, 0f32A57060, %f126;
	mov.b32 	%r55, %f123;
	shl.b32 	%r56, %r55, 23;
	mov.b32 	%f128, %r56;
	ex2.approx.ftz.f32 	%f129, %f127;
	fma.rn.f32 	%f130, %f129, %f128, %f119;
	ld.global.f32 	%f131, [%rd11+8];
	fma.rn.f32 	%f132, %f131, 0f3BBB989D, 0f3F000000;
	cvt.sat.f32.f32 	%f133, %f132;
	fma.rm.f32 	%f134, %f133, %f111, %f110;
	add.f32 	%f135, %f134, 0fCB40007F;
	neg.f32 	%f136, %f135;
	fma.rn.f32 	%f137, %f131, 0f3FB8AA3B, %f136;
	fma.rn.f32 	%f138, %f131, 0f32A57060, %f137;
	mov.b32 	%r57, %f134;
	shl.b32 	%r58, %r57, 23;
	mov.b32 	%f139, %r58;
	ex2.approx.ftz.f32 	%f140, %f138;
	fma.rn.f32 	%f141, %f140, %f139, %f130;
	ld.global.f32 	%f142, [%rd11+12];
	fma.rn.f32 	%f143, %f142, 0f3BBB989D, 0f3F000000;
	cvt.sat.f32.f32 	%f144, %f143;
	fma.rm.f32 	%f145, %f144, %f111, %f110;
	add.f32 	%f146, %f145, 0fCB40007F;
	neg.f32 	%f147, %f146;
	fma.rn.f32 	%f148, %f142, 0f3FB8AA3B, %f147;
	fma.rn.f32 	%f149, %f142, 0f32A57060, %f148;
	mov.b32 	%r59, %f145;
	shl.b32 	%r60, %r59, 23;
	mov.b32 	%f150, %r60;
	ex2.approx.ftz.f32 	%f151, %f149;
	fma.rn.f32 	%f382, %f151, %f150, %f141;
	add.s32 	%r105, %r105, 4;
$L__BB0_8:
	setp.eq.s32 	%p7, %r7, 0;
	@%p7 bra 	$L__BB0_13;
	setp.eq.s32 	%p8, %r7, 1;
	@%p8 bra 	$L__BB0_11;
	add.s32 	%r61, %r105, %r2;
	mul.wide.s32 	%rd12, %r61, 4;
	add.s64 	%rd13, %rd2, %rd12;
	ld.global.f32 	%f153, [%rd13];
	fma.rn.f32 	%f154, %f153, 0f3BBB989D, 0f3F000000;
	cvt.sat.f32.f32 	%f155, %f154;
	mov.f32 	%f156, 0f4B400001;
	mov.f32 	%f157, 0f437C0000;
	fma.rm.f32 	%f158, %f155, %f157, %f156;
	add.f32 	%f159, %f158, 0fCB40007F;
	neg.f32 	%f160, %f159;
	fma.rn.f32 	%f161, %f153, 0f3FB8AA3B, %f160;
	fma.rn.f32 	%f162, %f153, 0f32A57060, %f161;
	mov.b32 	%r62, %f158;
	shl.b32 	%r63, %r62, 23;
	mov.b32 	%f163, %r63;
	ex2.approx.ftz.f32 	%f164, %f162;
	fma.rn.f32 	%f165, %f164, %f163, %f382;
	ld.global.f32 	%f166, [%rd13+4];
	fma.rn.f32 	%f167, %f166, 0f3BBB989D, 0f3F000000;
	cvt.sat.f32.f32 	%f168, %f167;
	fma.rm.f32 	%f169, %f168, %f157, %f156;
	add.f32 	%f170, %f169, 0fCB40007F;
	neg.f32 	%f171, %f170;
	fma.rn.f32 	%f172, %f166, 0f3FB8AA3B, %f171;
	fma.rn.f32 	%f173, %f166, 0f32A57060, %f172;
	mov.b32 	%r64, %f169;
	shl.b32 	%r65, %r64, 23;
	mov.b32 	%f174, %r65;
	ex2.approx.ftz.f32 	%f175, %f173;
	fma.rn.f32 	%f382, %f175, %f174, %f165;
	add.s32 	%r105, %r105, 2;
$L__BB0_11:
	and.b32  	%r66, %r30, 1;
	setp.eq.b32 	%p9, %r66, 1;
	not.pred 	%p10, %p9;
	@%p10 bra 	$L__BB0_13;
	add.s32 	%r67, %r105, %r2;
	mul.wide.s32 	%rd14, %r67, 4;
	add.s64 	%rd15, %rd2, %rd14;
	ld.global.f32 	%f176, [%rd15];
	fma.rn.f32 	%f177, %f176, 0f3BBB989D, 0f3F000000;
	cvt.sat.f32.f32 	%f178, %f177;
	mov.f32 	%f179, 0f4B400001;
	mov.f32 	%f180, 0f437C0000;
	fma.rm.f32 	%f181, %f178, %f180, %f179;
	add.f32 	%f182, %f181, 0fCB40007F;
	neg.f32 	%f183, %f182;
	fma.rn.f32 	%f184, %f176, 0f3FB8AA3B, %f183;
	fma.rn.f32 	%f185, %f176, 0f32A57060, %f184;
	mov.b32 	%r68, %f181;
	shl.b32 	%r69, %r68, 23;
	mov.b32 	%f186, %r69;
	ex2.approx.ftz.f32 	%f187, %f185;
	fma.rn.f32 	%f382, %f187, %f186, %f382;
$L__BB0_13:
	setp.lt.s32 	%p11, %r30, 1;
	@%p11 bra 	$L__BB0_25;
	mul.lo.s32 	%r12, %r30, %r1;
	and.b32  	%r13, %r30, 7;
	setp.lt.u32 	%p12, %r30, 8;
	mov.b32 	%r112, 0;
	@%p12 bra 	$L__BB0_17;
	and.b32  	%r112, %r30, 2147483640;
	neg.s32 	%r111, %r112;
	add.s64 	%rd4, %rd2, 16;
	add.s64 	%rd5, %rd1, 16;
	mov.u32 	%r110, %r12;
$L__BB0_16:
	.pragma "nounroll";
	mul.wide.s32 	%rd16, %r110, 4;
	add.s64 	%rd17, %rd4, %rd16;
	add.s64 	%rd18, %rd5, %rd16;
	ld.global.f32 	%f188, [%rd17+-16];
	fma.rn.f32 	%f189, %f188, 0f3BBB989D, 0f3F000000;
	cvt.sat.f32.f32 	%f190, %f189;
	mov.f32 	%f191, 0f4B400001;
	mov.f32 	%f192, 0f437C0000;
	fma.rm.f32 	%f193, %f190, %f192, %f191;
	add.f32 	%f194, %f193, 0fCB40007F;
	neg.f32 	%f195, %f194;
	fma.rn.f32 	%f196, %f188, 0f3FB8AA3B, %f195;
	fma.rn.f32 	%f197, %f188, 0f32A57060, %f196;
	mov.b32 	%r71, %f193;
	shl.b32 	%r72, %r71, 23;
	mov.b32 	%f198, %r72;
	ex2.approx.ftz.f32 	%f199, %f197;
	mul.f32 	%f200, %f199, %f198;
	div.rn.f32 	%f201, %f200, %f382;
	st.global.f32 	[%rd18+-16], %f201;
	ld.global.f32 	%f202, [%rd17+-12];
	fma.rn.f32 	%f203, %f202, 0f3BBB989D, 0f3F000000;
	cvt.sat.f32.f32 	%f204, %f203;
	fma.rm.f32 	%f205, %f204, %f192, %f191;
	add.f32 	%f206, %f205, 0fCB40007F;
	neg.f32 	%f207, %f206;
	fma.rn.f32 	%f208, %f202, 0f3FB8AA3B, %f207;
	fma.rn.f32 	%f209, %f202, 0f32A57060, %f208;
	mov.b32 	%r73, %f205;
	shl.b32 	%r74, %r73, 23;
	mov.b32 	%f210, %r74;
	ex2.approx.ftz.f32 	%f211, %f209;
	mul.f32 	%f212, %f211, %f210;
	div.rn.f32 	%f213, %f212, %f382;
	st.global.f32 	[%rd18+-12], %f213;
	ld.global.f32 	%f214, [%rd17+-8];
	fma.rn.f32 	%f215, %f214, 0f3BBB989D, 0f3F000000;
	cvt.sat.f32.f32 	%f216, %f215;
	fma.rm.f32 	%f217, %f216, %f192, %f191;
	add.f32 	%f218, %f217, 0fCB40007F;
	neg.f32 	%f219, %f218;
	fma.rn.f32 	%f220, %f214, 0f3FB8AA3B, %f219;
	fma.rn.f32 	%f221, %f214, 0f32A57060, %f220;
	mov.b32 	%r75, %f217;
	shl.b32 	%r76, %r75, 23;
	mov.b32 	%f222, %r76;
	ex2.approx.ftz.f32 	%f223, %f221;
	mul.f32 	%f224, %f223, %f222;
	div.rn.f32 	%f225, %f224, %f382;
	st.global.f32 	[%rd18+-8], %f225;
	ld.global.f32 	%f226, [%rd17+-4];
	fma.rn.f32 	%f227, %f226, 0f3BBB989D, 0f3F000000;
	cvt.sat.f32.f32 	%f228, %f227;
	fma.rm.f32 	%f229, %f228, %f192, %f191;
	add.f32 	%f230, %f229, 0fCB40007F;
	neg.f32 	%f231, %f230;
	fma.rn.f32 	%f232, %f226, 0f3FB8AA3B, %f231;
	fma.rn.f32 	%f233, %f226, 0f32A57060, %f232;
	mov.b32 	%r77, %f229;
	shl.b32 	%r78, %r77, 23;
	mov.b32 	%f234, %r78;
	ex2.approx.ftz.f32 	%f235, %f233;
	mul.f32 	%f236, %f235, %f234;
	div.rn.f32 	%f237, %f236, %f382;
	st.global.f32 	[%rd18+-4], %f237;
	ld.global.f32 	%f238, [%rd17];
	fma.rn.f32 	%f239, %f238, 0f3BBB989D, 0f3F000000;
	cvt.sat.f32.f32 	%f240, %f239;
	fma.rm.f32 	%f241, %f240, %f192, %f191;
	add.f32 	%f242, %f241, 0fCB40007F;
	neg.f32 	%f243, %f242;
	fma.rn.f32 	%f244, %f238, 0f3FB8AA3B, %f243;
	fma.rn.f32 	%f245, %f238, 0f32A57060, %f244;
	mov.b32 	%r79, %f241;
	shl.b32 	%r80, %r79, 23;
	mov.b32 	%f246, %r80;
	ex2.approx.ftz.f32 	%f247, %f245;
	mul.f32 	%f248, %f247, %f246;
	div.rn.f32 	%f249, %f248, %f382;
	st.global.f32 	[%rd18], %f249;
	ld.global.f32 	%f250, [%rd17+4];
	fma.rn.f32 	%f251, %f250, 0f3BBB989D, 0f3F000000;
	cvt.sat.f32.f32 	%f252, %f251;
	fma.rm.f32 	%f253, %f252, %f192, %f191;
	add.f32 	%f254, %f253, 0fCB40007F;
	neg.f32 	%f255, %f254;
	fma.rn.f32 	%f256, %f250, 0f3FB8AA3B, %f255;
	fma.rn.f32 	%f257, %f250, 0f32A57060, %f256;
	mov.b32 	%r81, %f253;
	shl.b32 	%r82, %r81, 23;
	mov.b32 	%f258, %r82;
	ex2.approx.ftz.f32 	%f259, %f257;
	mul.f32 	%f260, %f259, %f258;
	div.rn.f32 	%f261, %f260, %f382;
	st.global.f32 	[%rd18+4], %f261;
	ld.global.f32 	%f262, [%rd17+8];
	fma.rn.f32 	%f263, %f262, 0f3BBB989D, 0f3F000000;
	cvt.sat.f32.f32 	%f264, %f263;
	fma.rm.f32 	%f265, %f264, %f192, %f191;
	add.f32 	%f266, %f265, 0fCB40007F;
	neg.f32 	%f267, %f266;
	fma.rn.f32 	%f268, %f262, 0f3FB8AA3B, %f267;
	fma.rn.f32 	%f269, %f262, 0f32A57060, %f268;
	mov.b32 	%r83, %f265;
	shl.b32 	%r84, %r83, 23;
	mov.b32 	%f270, %r84;
	ex2.approx.ftz.f32 	%f271, %f269;
	mul.f32 	%f272, %f271, %f270;
	div.rn.f32 	%f273, %f272, %f382;
	st.global.f32 	[%rd18+8], %f273;
	ld.global.f32 	%f274, [%rd17+12];
	fma.rn.f32 	%f275, %f274, 0f3BBB989D, 0f3F000000;
	cvt.sat.f32.f32 	%f276, %f275;
	fma.rm.f32 	%f277, %f276, %f192, %f191;
	add.f32 	%f278, %f277, 0fCB40007F;
	neg.f32 	%f279, %f278;
	fma.rn.f32 	%f280, %f274, 0f3FB8AA3B, %f279;
	fma.rn.f32 	%f281, %f274, 0f32A57060, %f280;
	mov.b32 	%r85, %f277;
	shl.b32 	%r86, %r85, 23;
	mov.b32 	%f282, %r86;
	ex2.approx.ftz.f32 	%f283, %f281;
	mul.f32 	%f284, %f283, %f282;
	div.rn.f32 	%f285, %f284, %f382;
	st.global.f32 	[%rd18+12], %f285;
	add.s32 	%r111, %r111, 8;
	add.s32 	%r110, %r110, 8;
	setp.ne.s32 	%p13, %r111, 0;
	@%p13 bra 	$L__BB0_16;
$L__BB0_17:
	setp.eq.s32 	%p14, %r13, 0;
	@%p14 bra 	$L__BB0_25;
	and.b32  	%r25, %r30, 3;
	setp.lt.u32 	%p15, %r13, 4;
	@%p15 bra 	$L__BB0_20;
	add.s32 	%r87, %r112, %r12;
	mul.wide.s32 	%rd19, %r87, 4;
	add.s64 	%rd20, %rd2, %rd19;
	ld.global.f32 	%f286, [%rd20];
	fma.rn.f32 	%f287, %f286, 0f3BBB989D, 0f3F000000;
	cvt.sat.f32.f32 	%f288, %f287;
	mov.f32 	%f289, 0f4B400001;
	mov.f32 	%f290, 0f437C0000;
	fma.rm.f32 	%f291, %f288, %f290, %f289;
	add.f32 	%f292, %f291, 0fCB40007F;
	neg.f32 	%f293, %f292;
	fma.rn.f32 	%f294, %f286, 0f3FB8AA3B, %f293;
	fma.rn.f32 	%f295, %f286, 0f32A57060, %f294;
	mov.b32 	%r88, %f291;
	shl.b32 	%r89, %r88, 23;
	mov.b32 	%f296, %r89;
	ex2.approx.ftz.f32 	%f297, %f295;
	mul.f32 	%f298, %f297, %f296;
	div.rn.f32 	%f299, %f298, %f382;
	add.s64 	%rd21, %rd1, %rd19;
	st.global.f32 	[%rd21], %f299;
	ld.global.f32 	%f300, [%rd20+4];
	fma.rn.f32 	%f301, %f300, 0f3BBB989D, 0f3F000000;
	cvt.sat.f32.f32 	%f302, %f301;
	fma.rm.f32 	%f303, %f302, %f290, %f289;
	add.f32 	%f304, %f303, 0fCB40007F;
	neg.f32 	%f305, %f304;
	fma.rn.f32 	%f306, %f300, 0f3FB8AA3B, %f305;
	fma.rn.f32 	%f307, %f300, 0f32A57060, %f306;
	mov.b32 	%r90, %f303;
	shl.b32 	%r91, %r90, 23;
	mov.b32 	%f308, %r91;
	ex2.approx.ftz.f32 	%f309, %f307;
	mul.f32 	%f310, %f309, %f308;
	div.rn.f32 	%f311, %f310, %f382;
	st.global.f32 	[%rd21+4], %f311;
	ld.global.f32 	%f312, [%rd20+8];
	fma.rn.f32 	%f313, %f312, 0f3BBB989D, 0f3F000000;
	cvt.sat.f32.f32 	%f314, %f313;
	fma.rm.f32 	%f315, %f314, %f290, %f289;
	add.f32 	%f316, %f315, 0fCB40007F;
	neg.f32 	%f317, %f316;
	fma.rn.f32 	%f318, %f312, 0f3FB8AA3B, %f317;
	fma.rn.f32 	%f319, %f312, 0f32A57060, %f318;
	mov.b32 	%r92, %f315;
	shl.b32 	%r93, %r92, 23;
	mov.b32 	%f320, %r93;
	ex2.approx.ftz.f32 	%f321, %f319;
	mul.f32 	%f322, %f321, %f320;
	div.rn.f32 	%f323, %f322, %f382;
	st.global.f32 	[%rd21+8], %f323;
	ld.global.f32 	%f324, [%rd20+12];
	fma.rn.f32 	%f325, %f324, 0f3BBB989D, 0f3F000000;
	cvt.sat.f32.f32 	%f326, %f325;
	fma.rm.f32 	%f327, %f326, %f290, %f289;
	add.f32 	%f328, %f327, 0fCB40007F;
	neg.f32 	%f329, %f328;
	fma.rn.f32 	%f330, %f324, 0f3FB8AA3B, %f329;
	fma.rn.f32 	%f331, %f324, 0f32A57060, %f330;
	mov.b32 	%r94, %f327;
	shl.b32 	%r95, %r94, 23;
	mov.b32 	%f332, %r95;
	ex2.approx.ftz.f32 	%f333, %f331;
	mul.f32 	%f334, %f333, %f332;
	div.rn.f32 	%f335, %f334, %f382;
	st.global.f32 	[%rd21+12], %f335;
	add.s32 	%r112, %r112, 4;
$L__BB0_20:
	setp.eq.s32 	%p16, %r25, 0;
	@%p16 bra 	$L__BB0_25;
	setp.eq.s32 	%p17, %r25, 1;
	@%p17 bra 	$L__BB0_23;
	add.s32 	%r96, %r112, %r12;
	mul.wide.s32 	%rd22, %r96, 4;
	add.s64 	%rd23, %rd2, %rd22;
	ld.global.f32 	%f336, [%rd23];
	fma.rn.f32 	%f337, %f336, 0f3BBB989D, 0f3F000000;
	cvt.sat.f32.f32 	%f338, %f337;
	mov.f32 	%f339, 0f4B400001;
	mov.f32 	%f340, 0f437C0000;
	fma.rm.f32 	%f341, %f338, %f340, %f339;
	add.f32 	%f342, %f341, 0fCB40007F;
	neg.f32 	%f343, %f342;
	fma.rn.f32 	%f344, %f336, 0f3FB8AA3B, %f343;
	fma.rn.f32 	%f345, %f336, 0f32A57060, %f344;
	mov.b32 	%r97, %f341;
	shl.b32 	%r98, %r97, 23;
	mov.b32 	%f346, %r98;
	ex2.approx.ftz.f32 	%f347, %f345;
	mul.f32 	%f348, %f347, %f346;
	div.rn.f32 	%f349, %f348, %f382;
	add.s64 	%rd24, %rd1, %rd22;
	st.global.f32 	[%rd24], %f349;
	ld.global.f32 	%f350, [%rd23+4];
	fma.rn.f32 	%f351, %f350, 0f3BBB989D, 0f3F000000;
	cvt.sat.f32.f32 	%f352, %f351;
	fma.rm.f32 	%f353, %f352, %f340, %f339;
	add.f32 	%f354, %f353, 0fCB40007F;
	neg.f32 	%f355, %f354;
	fma.rn.f32 	%f356, %f350, 0f3FB8AA3B, %f355;
	fma.rn.f32 	%f357, %f350, 0f32A57060, %f356;
	mov.b32 	%r99, %f353;
	shl.b32 	%r100, %r99, 23;
	mov.b32 	%f358, %r100;
	ex2.approx.ftz.f32 	%f359, %f357;
	mul.f32 	%f360, %f359, %f358;
	div.rn.f32 	%f361, %f360, %f382;
	st.global.f32 	[%rd24+4], %f361;
	add.s32 	%r112, %r112, 2;
$L__BB0_23:
	and.b32  	%r101, %r30, 1;
	setp.eq.b32 	%p18, %r101, 1;
	not.pred 	%p19, %p18;
	@%p19 bra 	$L__BB0_25;
	add.s32 	%r102, %r112, %r12;
	mul.wide.s32 	%rd25, %r102, 4;
	add.s64 	%rd26, %rd2, %rd25;
	ld.global.f32 	%f362, [%rd26];
	fma.rn.f32 	%f363, %f362, 0f3BBB989D, 0f3F000000;
	cvt.sat.f32.f32 	%f364, %f363;
	mov.f32 	%f365, 0f4B400001;
	mov.f32 	%f366, 0f437C0000;
	fma.rm.f32 	%f367, %f364, %f366, %f365;
	add.f32 	%f368, %f367, 0fCB40007F;
	neg.f32 	%f369, %f368;
	fma.rn.f32 	%f370, %f362, 0f3FB8AA3B, %f369;
	fma.rn.f32 	%f371, %f362, 0f32A57060, %f370;
	mov.b32 	%r103, %f367;
	shl.b32 	%r104, %r103, 23;
	mov.b32 	%f372, %r104;
	ex2.approx.ftz.f32 	%f373, %f371;
	mul.f32 	%f374, %f373, %f372;
	div.rn.f32 	%f375, %f374, %f382;
	add.s64 	%rd27, %rd1, %rd25;
	st.global.f32 	[%rd27], %f375;
$L__BB0_25:
	ret;

}


// ===== COMPILED SASS (sm_100) =====

	.target	sm_100

	.elftype	@"ET_EXEC"


//--------------------- .note.nv.tkinfo           --------------------------
	.section	.note.nv.tkinfo,"",@"SHT_NOTE"
	.sectionflags	@"SHF_NOTE_NV_TKINFO"
	.tkinfo
        /*0018*/ 	.word	0x00000002
        /*0030*/ 	.string	""
        /*0030*/ 	.string	"ptxas"
        /*0030*/ 	.string	"Cuda compilation tools, release 13.0, V13.0.88"
        /*0030*/ 	.string	"Build cuda_13.0.r13.0/compiler.36424714_0"
        /*0030*/ 	.string	"-arch sm_100 -m 64 "



//--------------------- .note.nv.cuinfo           --------------------------
	.section	.note.nv.cuinfo,"",@"SHT_NOTE"
	.sectionflags	@"SHF_NOTE_NV_CUINFO"
        /*0018*/ 	.short	0x0002
        /*001a*/ 	.short	0x0064
        /*001c*/ 	.short	0x0082
	.zero		2


//--------------------- .nv.info                  --------------------------
	.section	.nv.info,"",@"SHT_CUDA_INFO"
	.align	4


	//----- nvinfo : EIATTR_REGCOUNT
	.align		4
        /*0000*/ 	.byte	0x04, 0x2f
        /*0002*/ 	.short	(.L_1 - .L_0)
	.align		4
.L_0:
        /*0004*/ 	.word	index@(_Z12softmax_basePfS_ii)
        /*0008*/ 	.word	0x0000001c


	//----- nvinfo : EIATTR_FRAME_SIZE
	.align		4
.L_1:
        /*000c*/ 	.byte	0x04, 0x11
        /*000e*/ 	.short	(.L_3 - .L_2)
	.align		4
.L_2:
        /*0010*/ 	.word	index@($__internal_0_$__cuda_sm3x_div_rn_noftz_f32_slowpath)
        /*0014*/ 	.word	0x00000000


	//----- nvinfo : EIATTR_FRAME_SIZE
	.align		4
.L_3:
        /*0018*/ 	.byte	0x04, 0x11
        /*001a*/ 	.short	(.L_5 - .L_4)
	.align		4
.L_4:
        /*001c*/ 	.word	index@(_Z12softmax_basePfS_ii)
        /*0020*/ 	.word	0x00000000


	//----- nvinfo : EIATTR_MIN_STACK_SIZE
	.align		4
.L_5:
        /*0024*/ 	.byte	0x04, 0x12
        /*0026*/ 	.short	(.L_7 - .L_6)
	.align		4
.L_6:
        /*0028*/ 	.word	index@(_Z12softmax_basePfS_ii)
        /*002c*/ 	.word	0x00000000
.L_7:


//--------------------- .nv.compat                --------------------------
	.section	.nv.compat,"",@"SHT_CUDA_COMPAT_INFO"
	.align	4
        /*0000*/ 	.byte	0x02, 0x09, 0x00, 0x00, 0x02, 0x02, 0x01, 0x00, 0x02, 0x05, 0x05, 0x00, 0x03, 0x07, 0x01, 0x01
        /*0010*/ 	.byte	0x02, 0x03, 0x00, 0x00, 0x02, 0x06, 0x01, 0x00, 0x04, 0x0b, 0x08, 0x00, 0x01, 0x00, 0x00, 0x00
        /*0020*/ 	.byte	0x00, 0x00, 0x00, 0x00


//--------------------- .nv.info._Z12softmax_basePfS_ii --------------------------
	.section	.nv.info._Z12softmax_basePfS_ii,"",@"SHT_CUDA_INFO"
	.sectionflags	@""
	.align	4


	//----- nvinfo : EIATTR_CUDA_API_VERSION
	.align		4
        /*0000*/ 	.byte	0x04, 0x37
        /*0002*/ 	.short	(.L_9 - .L_8)
.L_8:
        /*0004*/ 	.word	0x00000082


	//----- nvinfo : EIATTR_KPARAM_INFO
	.align		4
.L_9:
        /*0008*/ 	.byte	0x04, 0x17
        /*000a*/ 	.short	(.L_11 - .L_10)
.L_10:
        /*000c*/ 	.word	0x00000000
        /*0010*/ 	.short	0x0003
        /*0012*/ 	.short	0x0014
        /*0014*/ 	.byte	0x00, 0xf0, 0x11, 0x00


	//----- nvinfo : EIATTR_KPARAM_INFO
	.align		4
.L_11:
        /*0018*/ 	.byte	0x04, 0x17
        /*001a*/ 	.short	(.L_13 - .L_12)
.L_12:
        /*001c*/ 	.word	0x00000000
        /*0020*/ 	.short	0x0002
        /*0022*/ 	.short	0x0010
        /*0024*/ 	.byte	0x00, 0xf0, 0x11, 0x00


	//----- nvinfo : EIATTR_KPARAM_INFO
	.align		4
.L_13:
        /*0028*/ 	.byte	0x04, 0x17
        /*002a*/ 	.short	(.L_15 - .L_14)
.L_14:
        /*002c*/ 	.word	0x00000000
        /*0030*/ 	.short	0x0001
        /*0032*/ 	.short	0x0008
        /*0034*/ 	.byte	0x00, 0xf5, 0x21, 0x00


	//----- nvinfo : EIATTR_KPARAM_INFO
	.align		4
.L_15:
        /*0038*/ 	.byte	0x04, 0x17
        /*003a*/ 	.short	(.L_17 - .L_16)
.L_16:
        /*003c*/ 	.word	0x00000000
        /*0040*/ 	.short	0x0000
        /*0042*/ 	.short	0x0000
        /*0044*/ 	.byte	0x00, 0xf5, 0x21, 0x00


	//----- nvinfo : EIATTR_SPARSE_MMA_MASK
	.align		4
.L_17:
        /*0048*/ 	.byte	0x03, 0x50
        /*004a*/ 	.short	0x0000


	//----- nvinfo : EIATTR_MAXREG_COUNT
	.align		4
        /*004c*/ 	.byte	0x03, 0x1b
        /*004e*/ 	.short	0x00ff


	//----- nvinfo : EIATTR_MERCURY_ISA_VERSION
	.align		4
        /*0050*/ 	.byte	0x03, 0x5f
        /*0052*/ 	.short	0x0101


	//----- nvinfo : EIATTR_VRC_CTA_INIT_COUNT
	.align		4
        /*0054*/ 	.byte	0x02, 0x4a
	.zero		1
	.zero		1


	//----- nvinfo : EIATTR_EXIT_INSTR_OFFSETS
	.align		4
        /*0058*/ 	.byte	0x04, 0x1c
        /*005a*/ 	.short	(.L_19 - .L_18)


	//   ....[0]....
.L_18:
        /*005c*/ 	.word	0x00000070


	//   ....[1]....
        /*0060*/ 	.word	0x00000ca0


	//   ....[2]....
        /*0064*/ 	.word	0x00001ab0


	//   ....[3]....
        /*0068*/ 	.word	0x000021f0


	//   ....[4]....
        /*006c*/ 	.word	0x000025f0


	//   ....[5]....
        /*0070*/ 	.word	0x000027f0


	//----- nvinfo : EIATTR_CRS_STACK_SIZE
	.align		4
.L_19:
        /*0074*/ 	.byte	0x04, 0x1e
        /*0076*/ 	.short	(.L_21 - .L_20)
.L_20:
        /*0078*/ 	.word	0x00000000


	//----- nvinfo : EIATTR_CBANK_PARAM_SIZE
	.align		4
.L_21:
        /*007c*/ 	.byte	0x03, 0x19
        /*007e*/ 	.short	0x0018


	//----- nvinfo : EIATTR_PARAM_CBANK
	.align		4
        /*0080*/ 	.byte	0x04, 0x0a
        /*0082*/ 	.short	(.L_23 - .L_22)
	.align		4
.L_22:
        /*0084*/ 	.word	index@(.nv.constant0._Z12softmax_basePfS_ii)
        /*0088*/ 	.short	0x0380
        /*008a*/ 	.short	0x0018


	//----- nvinfo : EIATTR_SW_WAR
	.align		4
.L_23:
        /*008c*/ 	.byte	0x04, 0x36
        /*008e*/ 	.short	(.L_25 - .L_24)
.L_24:
        /*0090*/ 	.word	0x00000008
.L_25:


//--------------------- .nv.callgraph             --------------------------
	.section	.nv.callgraph,"",@"SHT_CUDA_CALLGRAPH"
	.align	4
	.sectionentsize	8
	.align		4
        /*0000*/ 	.word	0x00000000
	.align		4
        /*0004*/ 	.word	0xffffffff
	.align		4
        /*0008*/ 	.word	0x00000000
	.align		4
        /*000c*/ 	.word	0xfffffffe
	.align		4
        /*0010*/ 	.word	0x00000000
	.align		4
        /*0014*/ 	.word	0xfffffffd
	.align		4
        /*0018*/ 	.word	0x00000000
	.align		4
        /*001c*/ 	.word	0xfffffffc


//--------------------- .text._Z12softmax_basePfS_ii --------------------------
	.section	.text._Z12softmax_basePfS_ii,"ax",@progbits
	.align	128
        .global         _Z12softmax_basePfS_ii
        .type           _Z12softmax_basePfS_ii,@function
        .size           _Z12softmax_basePfS_ii,(.L_x_51 - _Z12softmax_basePfS_ii)
        .other          _Z12softmax_basePfS_ii,@"STO_CUDA_ENTRY STV_DEFAULT"
_Z12softmax_basePfS_ii:
.text._Z12softmax_basePfS_ii:
[----:B------:R-:W-:Y:S01]  /*0000*/  LDC R1, c[0x0][0x37c] ;  /* 0x0000df00ff017b82 */ /* 0x000fe20000000800 */
[----:B------:R-:W0:Y:S07]  /*0010*/  S2R R0, SR_TID.X ;  /* 0x0000000000007919 */ /* 0x000e2e0000002100 */
[----:B------:R-:W0:Y:S01]  /*0020*/  S2UR UR4, SR_CTAID.X ;  /* 0x00000000000479c3 */ /* 0x000e220000002500 */
[----:B------:R-:W1:Y:S07]  /*0030*/  LDCU UR5, c[0x0][0x390] ;  /* 0x00007200ff0577ac */ /* 0x000e6e0008000800 */
[----:B------:R-:W0:Y:S02]  /*0040*/  LDC R9, c[0x0][0x360] ;  /* 0x0000d800ff097b82 */ /* 0x000e240000000800 */
[----:B0-----:R-:W-:-:S05]  /*0050*/  IMAD R9, R9, UR4, R0 ;  /* 0x0000000409097c24 */ /* 0x001fca000f8e0200 */
[----:B-1----:R-:W-:-:S13]  /*0060*/  ISETP.GE.AND P0, PT, R9, UR5, PT ;  /* 0x0000000509007c0c */ /* 0x002fda000bf06270 */
[----:B------:R-:W-:Y:S05]  /*0070*/  @P0 EXIT ;  /* 0x000000000000094d */ /* 0x000fea0003800000 */
[----:B------:R-:W0:Y:S01]  /*0080*/  LDCU UR5, c[0x0][0x394] ;  /* 0x00007280ff0577ac */ /* 0x000e220008000800 */
[----:B------:R-:W-:Y:S01]  /*0090*/  HFMA2 R3, -RZ, RZ, 0, 0 ;  /* 0x00000000ff037431 */ /* 0x000fe200000001ff */
[----:B------:R-:W1:Y:S01]  /*00a0*/  LDCU.64 UR10, c[0x0][0x358] ;  /* 0x00006b00ff0a77ac */ /* 0x000e620008000a00 */
[----:B0-----:R-:W-:-:S09]  /*00b0*/  UISETP.GE.AND UP0, UPT, UR5, 0x1, UPT ;  /* 0x000000010500788c */ /* 0x001fd2000bf06270 */
[----:B-1----:R-:W-:Y:S05]  /*00c0*/  BRA.U !UP0, `(.L_x_0) ;  /* 0x0000000908ec7547 */ /* 0x002fea000b800000 */
[----:B------:R-:W-:Y:S02]  /*00d0*/  UISETP.GE.U32.AND UP1, UPT, UR5, 0x8, UPT ;  /* 0x000000080500788c */ /* 0x000fe4000bf26070 */
[----:B------:R-:W-:Y:S01]  /*00e0*/  IMAD R0, R9, UR5, RZ ;  /* 0x0000000509007c24 */ /* 0x000fe2000f8e02ff */
[----:B------:R-:W-:Y:S01]  /*00f0*/  ULOP3.LUT UR8, UR5, 0x7, URZ, 0xc0, !UPT ;  /* 0x0000000705087892 */ /* 0x000fe2000f8ec0ff */
[----:B------:R-:W-:Y:S01]  /*0100*/  MOV R3, RZ ;  /* 0x000000ff00037202 */ /* 0x000fe20000000f00 */
[----:B------:R-:W-:Y:S02]  /*0110*/  UMOV UR4, URZ ;  /* 0x000000ff00047c82 */ /* 0x000fe40008000000 */
[----:B------:R-:W-:Y:S02]  /*0120*/  UISETP.NE.AND UP0, UPT, UR8, URZ, UPT ;  /* 0x000000ff0800728c */ /* 0x000fe4000bf05270 */
[----:B------:R-:W-:Y:S09]  /*0130*/  BRA.U !UP1, `(.L_x_1) ;  /* 0x0000000509607547 */ /* 0x000ff2000b800000 */
[----:B------:R-:W0:Y:S01]  /*0140*/  LDCU.64 UR6, c[0x0][0x388] ;  /* 0x00007100ff0677ac */ /* 0x000e220008000a00 */
[----:B------:R-:W-:Y:S02]  /*0150*/  MOV R3, RZ ;  /* 0x000000ff00037202 */ /* 0x000fe40000000f00 */
[----:B------:R-:W-:Y:S01]  /*0160*/  MOV R2, R0 ;  /* 0x0000000000027202 */ /* 0x000fe20000000f00 */
[----:B------:R-:W-:-:S04]  /*0170*/  ULOP3.LUT UR4, UR5, 0x7ffffff8, URZ, 0xc0, !UPT ;  /* 0x7ffffff805047892 */ /* 0x000fc8000f8ec0ff */
[----:B------:R-:W-:Y:S02]  /*0180*/  UIADD3 UR9, UPT, UPT, -UR4, URZ, URZ ;  /* 0x000000ff04097290 */ /* 0x000fe4000fffe1ff */
[----:B0-----:R-:W-:-:S04]  /*0190*/  UIADD3 UR5, UP1, UPT, UR6, 0x10, URZ ;  /* 0x0000001006057890 */ /* 0x001fc8000ff3e0ff */
[----:B------:R-:W-:-:S12]  /*01a0*/  UIADD3.X UR6, UPT, UPT, URZ, UR7, URZ, UP1, !UPT ;  /* 0x00000007ff067290 */ /* 0x000fd80008ffe4ff */
.L_x_2:
[----:B------:R-:W-:Y:S02]  /*01b0*/  MOV R18, UR5 ;  /* 0x0000000500127c02 */ /* 0x000fe40008000f00 */
[----:B------:R-:W-:-:S03]  /*01c0*/  MOV R19, UR6 ;  /* 0x0000000600137c02 */ /* 0x000fc60008000f00 */
[----:B------:R-:W-:-:S05]  /*01d0*/  IMAD.WIDE R18, R2, 0x4, R18 ;  /* 0x0000000402127825 */ /* 0x000fca00078e0212 */
[----:B------:R-:W2:Y:S04]  /*01e0*/  LDG.E R12, desc[UR10][R18.64+-0x10] ;  /* 0xfffff00a120c7981 */ /* 0x000ea8000c1e1900 */
[----:B------:R-:W3:Y:S04]  /*01f0*/  LDG.E R16, desc[UR10][R18.64+-0x8] ;  /* 0xfffff80a12107981 */ /* 0x000ee8000c1e1900 */
[----:B------:R-:W4:Y:S04]  /*0200*/  LDG.E R20, desc[UR10][R18.64+-0xc] ;  /* 0xfffff40a12147981 */ /* 0x000f28000c1e1900 */
[----:B------:R-:W5:Y:S04]  /*0210*/  LDG.E R14, desc[UR10][R18.64+-0x4] ;  /* 0xfffffc0a120e7981 */ /* 0x000f68000c1e1900 */
[----:B------:R-:W5:Y:S04]  /*0220*/  LDG.E R8, desc[UR10][R18.64] ;  /* 0x0000000a12087981 */ /* 0x000f68000c1e1900 */
[----:B------:R-:W5:Y:S04]  /*0230*/  LDG.E R5, desc[UR10][R18.64+0x4] ;  /* 0x0000040a12057981 */ /* 0x000f68000c1e1900 */
[----:B------:R-:W5:Y:S04]  /*0240*/  LDG.E R4, desc[UR10][R18.64+0x8] ;  /* 0x0000080a12047981 */ /* 0x000f68000c1e1900 */
[----:B------:R0:W5:Y:S01]  /*0250*/  LDG.E R6, desc[UR10][R18.64+0xc] ;  /* 0x00000c0a12067981 */ /* 0x000162000c1e1900 */
[----:B------:R-:W-:Y:S01]  /*0260*/  HFMA2 R11, -RZ, RZ, 0.96630859375, -0.0022525787353515625 ;  /* 0x3bbb989dff0b7431 */ /* 0x000fe200000001ff */
[----:B------:R-:W-:Y:S01]  /*0270*/  MOV R10, 0x437c0000 ;  /* 0x437c0000000a7802 */ /* 0x000fe20000000f00 */
[----:B------:R-:W-:-:S04]  /*0280*/  UIADD3 UR9, UPT, UPT, UR9, 0x8, URZ ;  /* 0x0000000809097890 */ /* 0x000fc8000fffe0ff */
[----:B------:R-:W-:Y:S01]  /*0290*/  UISETP.NE.AND UP1, UPT, UR9, URZ, UPT ;  /* 0x000000ff0900728c */ /* 0x000fe2000bf25270 */
[----:B------:R-:W-:Y:S01]  /*02a0*/  IADD3 R2, PT, PT, R2, 0x8, RZ ;  /* 0x0000000802027810 */ /* 0x000fe20007ffe0ff */
[----:B--2---:R-:W-:-:S04]  /*02b0*/  FFMA.SAT R13, R12, R11, 0.5 ;  /* 0x3f0000000c0d7423 */ /* 0x004fc8000000200b */
[----:B------:R-:W-:-:S04]  /*02c0*/  FFMA.RM R13, R13, R10, 12582913 ;  /* 0x4b4000010d0d7423 */ /* 0x000fc8000000400a */
[----:B------:R-:W-:Y:S01]  /*02d0*/  FADD R15, R13, -12583039 ;  /* 0xcb40007f0d0f7421 */ /* 0x000fe20000000000 */
[----:B---3--:R-:W-:-:S03]  /*02e0*/  FFMA.SAT R21, R16, R11, 0.5 ;  /* 0x3f00000010157423 */ /* 0x008fc6000000200b */
[----:B------:R-:W-:Y:S01]  /*02f0*/  FFMA R15, R12, 1.4426950216293334961, -R15 ;  /* 0x3fb8aa3b0c0f7823 */ /* 0x000fe2000000080f */
[----:B----4-:R-:W-:-:S03]  /*0300*/  FFMA.SAT R7, R20, R11, 0.5 ;  /* 0x3f00000014077423 */ /* 0x010fc6000000200b */
[----:B0-----:R-:W-:Y:S01]  /*0310*/  FFMA R18, R12, 1.925963033500011079e-08, R15 ;  /* 0x32a570600c127823 */ /* 0x001fe2000000000f */
[-C--:B------:R-:W-:Y:S01]  /*0320*/  FFMA.RM R12, R21, R10.reuse, 12582913 ;  /* 0x4b400001150c7423 */ /* 0x080fe2000000400a */
[-C--:B-----5:R-:W-:Y:S01]  /*0330*/  FFMA.SAT R15, R14, R11.reuse, 0.5 ;  /* 0x3f0000000e0f7423 */ /* 0x0a0fe2000000200b */
[-C--:B------:R-:W-:Y:S02]  /*0340*/  FFMA.RM R7, R7, R10.reuse, 12582913 ;  /* 0x4b40000107077423 */ /* 0x080fe4000000400a */
[----:B------:R-:W-:Y:S01]  /*0350*/  FADD R19, R12, -12583039 ;  /* 0xcb40007f0c137421 */ /* 0x000fe20000000000 */
[----:B------:R-:W-:Y:S01]  /*0360*/  FFMA.RM R15, R15, R10, 12582913 ;  /* 0x4b4000010f0f7423 */ /* 0x000fe2000000400a */
[----:B------:R-:W-:Y:S01]  /*0370*/  FADD R17, R7, -12583039 ;  /* 0xcb40007f07117421 */ /* 0x000fe20000000000 */
[----:B------:R-:W-:Y:S01]  /*0380*/  FFMA.SAT R23, R8, R11, 0.5 ;  /* 0x3f00000008177423 */ /* 0x000fe2000000200b */
[----:B------:R-:W-:Y:S01]  /*0390*/  FFMA R19, R16, 1.4426950216293334961, -R19 ;  /* 0x3fb8aa3b10137823 */ /* 0x000fe20000000813 */
[----:B------:R-:W-:Y:S01]  /*03a0*/  FADD R21, R15, -12583039 ;  /* 0xcb40007f0f157421 */ /* 0x000fe20000000000 */
[----:B------:R-:W-:-:S02]  /*03b0*/  FFMA R17, R20, 1.4426950216293334961, -R17 ;  /* 0x3fb8aa3b14117823 */ /* 0x000fc40000000811 */
[----:B------:R-:W-:Y:S01]  /*03c0*/  FFMA R19, R16, 1.925963033500011079e-08, R19 ;  /* 0x32a5706010137823 */ /* 0x000fe20000000013 */
[-C--:B------:R-:W-:Y:S01]  /*03d0*/  FFMA.RM R16, R23, R10.reuse, 12582913 ;  /* 0x4b40000117107423 */ /* 0x080fe2000000400a */
[----:B------:R-:W-:Y:S01]  /*03e0*/  FFMA R21, R14, 1.4426950216293334961, -R21 ;  /* 0x3fb8aa3b0e157823 */ /* 0x000fe20000000815 */
[-C--:B------:R-:W-:Y:S01]  /*03f0*/  FFMA.SAT R25, R5, R11.reuse, 0.5 ;  /* 0x3f00000005197423 */ /* 0x080fe2000000200b */
[----:B------:R-:W-:Y:S01]  /*0400*/  FFMA R17, R20, 1.925963033500011079e-08, R17 ;  /* 0x32a5706014117823 */ /* 0x000fe20000000011 */
[----:B------:R-:W-:Y:S01]  /*0410*/  FADD R23, R16, -12583039 ;  /* 0xcb40007f10177421 */ /* 0x000fe20000000000 */
[----:B------:R-:W-:Y:S01]  /*0420*/  FFMA R20, R14, 1.925963033500011079e-08, R21 ;  /* 0x32a570600e147823 */ /* 0x000fe20000000015 */
[----:B------:R-:W-:Y:S01]  /*0430*/  FFMA.RM R14, R25, R10, 12582913 ;  /* 0x4b400001190e7423 */ /* 0x000fe2000000400a */
[----:B------:R-:W0:Y:S01]  /*0440*/  MUFU.EX2 R18, R18 ;  /* 0x0000001200127308 */ /* 0x000e220000000800 */
[----:B------:R-:W-:Y:S01]  /*0450*/  FFMA R23, R8, 1.4426950216293334961, -R23 ;  /* 0x3fb8aa3b08177823 */ /* 0x000fe20000000817 */
[----:B------:R-:W-:Y:S01]  /*0460*/  FFMA.SAT R25, R4, R11, 0.5 ;  /* 0x3f00000004197423 */ /* 0x000fe2000000200b */
[----:B------:R-:W-:-:S02]  /*0470*/  FADD R22, R14, -12583039 ;  /* 0xcb40007f0e167421 */ /* 0x000fc40000000000 */
[----:B------:R-:W-:Y:S01]  /*0480*/  FFMA R21, R8, 1.925963033500011079e-08, R23 ;  /* 0x32a5706008157823 */ /* 0x000fe20000000017 */
[-C--:B------:R-:W-:Y:S02]  /*0490*/  FFMA.RM R8, R25, R10.reuse, 12582913 ;  /* 0x4b40000119087423 */ /* 0x080fe4000000400a */
[----:B------:R-:W1:Y:S01]  /*04a0*/  MUFU.EX2 R17, R17 ;  /* 0x0000001100117308 */ /* 0x000e620000000800 */
[----:B------:R-:W-:Y:S01]  /*04b0*/  FFMA.SAT R23, R6, R11, 0.5 ;  /* 0x3f00000006177423 */ /* 0x000fe2000000200b */
[----:B------:R-:W-:Y:S01]  /*04c0*/  FFMA R22, R5, 1.4426950216293334961, -R22 ;  /* 0x3fb8aa3b05167823 */ /* 0x000fe20000000816 */
[----:B------:R-:W-:Y:S02]  /*04d0*/  FADD R11, R8, -12583039 ;  /* 0xcb40007f080b7421 */ /* 0x000fe40000000000 */
[----:B------:R-:W-:-:S03]  /*04e0*/  FFMA.RM R10, R23, R10, 12582913 ;  /* 0x4b400001170a7423 */ /* 0x000fc6000000400a */
[----:B------:R-:W2:Y:S01]  /*04f0*/  MUFU.EX2 R19, R19 ;  /* 0x0000001300137308 */ /* 0x000ea20000000800 */
[----:B------:R-:W-:Y:S01]  /*0500*/  FFMA R5, R5, 1.925963033500011079e-08, R22 ;  /* 0x32a5706005057823 */ /* 0x000fe20000000016 */
[----:B------:R-:W-:Y:S01]  /*0510*/  SHF.L.U32 R22, R13, 0x17, RZ ;  /* 0x000000170d167819 */ /* 0x000fe200000006ff */
[----:B------:R-:W-:Y:S01]  /*0520*/  FFMA R11, R4, 1.4426950216293334961, -R11 ;  /* 0x3fb8aa3b040b7823 */ /* 0x000fe2000000080b */
[----:B------:R-:W-:-:S04]  /*0530*/  FADD R13, R10, -12583039 ;  /* 0xcb40007f0a0d7421 */ /* 0x000fc80000000000 */
[----:B------:R-:W3:Y:S01]  /*0540*/  MUFU.EX2 R20, R20 ;  /* 0x0000001400147308 */ /* 0x000ee20000000800 */
[----:B------:R-:W-:Y:S01]  /*0550*/  SHF.L.U32 R7, R7, 0x17, RZ ;  /* 0x0000001707077819 */ /* 0x000fe200000006ff */
[----:B0-----:R-:W-:Y:S01]  /*0560*/  FFMA R18, R22, R18, R3 ;  /* 0x0000001216127223 */ /* 0x001fe20000000003 */
[----:B------:R-:W-:Y:S01]  /*0570*/  FFMA R11, R4, 1.925963033500011079e-08, R11 ;  /* 0x32a57060040b7823 */ /* 0x000fe2000000000b */
[----:B------:R-:W-:-:S04]  /*0580*/  FFMA R13, R6, 1.4426950216293334961, -R13 ;  /* 0x3fb8aa3b060d7823 */ /* 0x000fc8000000080d */
[----:B------:R-:W0:Y:S01]  /*0590*/  MUFU.EX2 R21, R21 ;  /* 0x0000001500157308 */ /* 0x000e220000000800 */
[----:B------:R-:W-:Y:S01]  /*05a0*/  SHF.L.U32 R3, R12, 0x17, RZ ;  /* 0x000000170c037819 */ /* 0x000fe200000006ff */
[----:B-1----:R-:W-:Y:S01]  /*05b0*/  FFMA R18, R7, R17, R18 ;  /* 0x0000001107127223 */ /* 0x002fe20000000012 */
[----:B------:R-:W-:Y:S01]  /*05c0*/  FFMA R13, R6, 1.925963033500011079e-08, R13 ;  /* 0x32a57060060d7823 */ /* 0x000fe2000000000d */
[----:B------:R-:W-:-:S04]  /*05d0*/  SHF.L.U32 R4, R15, 0x17, RZ ;  /* 0x000000170f047819 */ /* 0x000fc800000006ff */
[----:B------:R-:W1:Y:S01]  /*05e0*/  MUFU.EX2 R5, R5 ;  /* 0x0000000500057308 */ /* 0x000e620000000800 */
[----:B--2---:R-:W-:Y:S01]  /*05f0*/  FFMA R3, R3, R19, R18 ;  /* 0x0000001303037223 */ /* 0x004fe20000000012 */
[----:B------:R-:W-:-:S06]  /*0600*/  SHF.L.U32 R7, R16, 0x17, RZ ;  /* 0x0000001710077819 */ /* 0x000fcc00000006ff */
[----:B------:R-:W2:Y:S01]  /*0610*/  MUFU.EX2 R11, R11 ;  /* 0x0000000b000b7308 */ /* 0x000ea20000000800 */
[----:B---3--:R-:W-:Y:S01]  /*0620*/  FFMA R4, R4, R20, R3 ;  /* 0x0000001404047223 */ /* 0x008fe20000000003 */
[----:B------:R-:W-:-:S06]  /*0630*/  SHF.L.U32 R3, R14, 0x17, RZ ;  /* 0x000000170e037819 */ /* 0x000fcc00000006ff */
[----:B------:R-:W3:Y:S01]  /*0640*/  MUFU.EX2 R13, R13 ;  /* 0x0000000d000d7308 */ /* 0x000ee20000000800 */
[----:B0-----:R-:W-:Y:S01]  /*0650*/  FFMA R4, R7, R21, R4 ;  /* 0x0000001507047223 */ /* 0x001fe20000000004 */
[----:B------:R-:W-:-:S03]  /*0660*/  SHF.L.U32 R8, R8, 0x17, RZ ;  /* 0x0000001708087819 */ /* 0x000fc600000006ff */
[----:B-1----:R-:W-:Y:S01]  /*0670*/  FFMA R3, R3, R5, R4 ;  /* 0x0000000503037223 */ /* 0x002fe20000000004 */
[----:B------:R-:W-:-:S03]  /*0680*/  SHF.L.U32 R10, R10, 0x17, RZ ;  /* 0x000000170a0a7819 */ /* 0x000fc600000006ff */
[----:B--2---:R-:W-:-:S04]  /*0690*/  FFMA R3, R8, R11, R3 ;  /* 0x0000000b08037223 */ /* 0x004fc80000000003 */
[----:B---3--:R-:W-:Y:S01]  /*06a0*/  FFMA R3, R10, R13, R3 ;  /* 0x0000000d0a037223 */ /* 0x008fe20000000003 */
[----:B------:R-:W-:Y:S06]  /*06b0*/  BRA.U UP1, `(.L_x_2) ;  /* 0xfffffff901bc7547 */ /* 0x000fec000b83ffff */
.L_x_1:
[----:B------:R-:W-:Y:S05]  /*06c0*/  BRA.U !UP0, `(.L_x_0) ;  /* 0x00000005086c7547 */ /* 0x000fea000b800000 */
[----:B------:R-:W0:Y:S01]  /*06d0*/  LDCU UR5, c[0x0][0x394] ;  /* 0x00007280ff0577ac */ /* 0x000e220008000800 */
[----:B------:R-:W-:Y:S02]  /*06e0*/  UISETP.GE.U32.AND UP0, UPT, UR8, 0x4, UPT ;  /* 0x000000040800788c */ /* 0x000fe4000bf06070 */
[----:B0-----:R-:W-:-:S04]  /*06f0*/  ULOP3.LUT UR6, UR5, 0x3, URZ, 0xc0, !UPT ;  /* 0x0000000305067892 */ /* 0x001fc8000f8ec0ff */
[----:B------:R-:W-:-:S03]  /*0700*/  UISETP.NE.AND UP1, UPT, UR6, URZ, UPT ;  /* 0x000000ff0600728c */ /* 0x000fc6000bf25270 */
[----:B------:R-:W-:Y:S08]  /*0710*/  BRA.U !UP0, `(.L_x_3) ;  /* 0x0000000108a87547 */ /* 0x000ff0000b800000 */
[----:B------:R-:W0:Y:S01]  /*0720*/  LDC.64 R10, c[0x0][0x388] ;  /* 0x0000e200ff0a7b82 */ /* 0x000e220000000a00 */
[----:B------:R-:W-:-:S05]  /*0730*/  IADD3 R5, PT, PT, R0, UR4, RZ ;  /* 0x0000000400057c10 */ /* 0x000fca000fffe0ff */
[----:B0-----:R-:W-:-:S05]  /*0740*/  IMAD.WIDE R10, R5, 0x4, R10 ;  /* 0x00000004050a7825 */ /* 0x001fca00078e020a */
[----:B------:R-:W2:Y:S04]  /*0750*/  LDG.E R7, desc[UR10][R10.64] ;  /* 0x0000000a0a077981 */ /* 0x000ea8000c1e1900 */
[----:B------:R-:W3:Y:S04]  /*0760*/  LDG.E R12, desc[UR10][R10.64+0x4] ;  /* 0x0000040a0a0c7981 */ /* 0x000ee8000c1e1900 */
[----:B------:R-:W4:Y:S04]  /*0770*/  LDG.E R6, desc[UR10][R10.64+0x8] ;  /* 0x0000080a0a067981 */ /* 0x000f28000c1e1900 */
[----:B------:R-:W5:Y:S01]  /*0780*/  LDG.E R4, desc[UR10][R10.64+0xc] ;  /* 0x00000c0a0a047981 */ /* 0x000f62000c1e1900 */
[----:B------:R-:W-:Y:S01]  /*0790*/  HFMA2 R15, -RZ, RZ, 0.96630859375, -0.0022525787353515625 ;  /* 0x3bbb989dff0f7431 */ /* 0x000fe200000001ff */
[----:B------:R-:W-:Y:S01]  /*07a0*/  MOV R17, 0x437c0000 ;  /* 0x437c000000117802 */ /* 0x000fe20000000f00 */
[----:B------:R-:W-:-:S03]  /*07b0*/  UIADD3 UR4, UPT, UPT, UR4, 0x4, URZ ;  /* 0x0000000404047890 */ /* 0x000fc6000fffe0ff */
[----:B--2---:R-:W-:-:S04]  /*07c0*/  FFMA.SAT R5, R7, R15, 0.5 ;  /* 0x3f00000007057423 */ /* 0x004fc8000000200f */
[----:B------:R-:W-:Y:S01]  /*07d0*/  FFMA.RM R5, R5, R17, 12582913 ;  /* 0x4b40000105057423 */ /* 0x000fe20000004011 */
[----:B---3--:R-:W-:-:S03]  /*07e0*/  FFMA.SAT R2, R12, R15, 0.5 ;  /* 0x3f0000000c027423 */ /* 0x008fc6000000200f */
[----:B------:R-:W-:Y:S01]  /*07f0*/  FADD R8, R5, -12583039 ;  /* 0xcb40007f05087421 */ /* 0x000fe20000000000 */
[----:B------:R-:W-:Y:S01]  /*0800*/  FFMA.RM R2, R2, R17, 12582913 ;  /* 0x4b40000102027423 */ /* 0x000fe20000004011 */
[-C--:B----4-:R-:W-:Y:S02]  /*0810*/  FFMA.SAT R14, R6, R15.reuse, 0.5 ;  /* 0x3f000000060e7423 */ /* 0x090fe4000000200f */
[C---:B------:R-:W-:Y:S01]  /*0820*/  FFMA R8, R7.reuse, 1.4426950216293334961, -R8 ;  /* 0x3fb8aa3b07087823 */ /* 0x040fe20000000808 */
[----:B------:R-:W-:Y:S01]  /*0830*/  FADD R13, R2, -12583039 ;  /* 0xcb40007f020d7421 */ /* 0x000fe20000000000 */
[----:B-----5:R-:W-:Y:S02]  /*0840*/  FFMA.SAT R10, R4, R15, 0.5 ;  /* 0x3f000000040a7423 */ /* 0x020fe4000000200f */
[----:B------:R-:W-:Y:S01]  /*0850*/  FFMA R8, R7, 1.925963033500011079e-08, R8 ;  /* 0x32a5706007087823 */ /* 0x000fe20000000008 */
[-C--:B------:R-:W-:Y:S01]  /*0860*/  FFMA.RM R7, R14, R17.reuse, 12582913 ;  /* 0x4b4000010e077423 */ /* 0x080fe20000004011 */
[----:B------:R-:W-:Y:S01]  /*0870*/  FFMA R13, R12, 1.4426950216293334961, -R13 ;  /* 0x3fb8aa3b0c0d7823 */ /* 0x000fe2000000080d */
[----:B------:R-:W-:-:S02]  /*0880*/  FFMA.RM R10, R10, R17, 12582913 ;  /* 0x4b4000010a0a7423 */ /* 0x000fc40000004011 */
[C---:B------:R-:W-:Y:S01]  /*0890*/  FADD R11, R7.reuse, -12583039 ;  /* 0xcb40007f070b7421 */ /* 0x040fe20000000000 */
[----:B------:R-:W-:Y:S01]  /*08a0*/  FFMA R13, R12, 1.925963033500011079e-08, R13 ;  /* 0x32a570600c0d7823 */ /* 0x000fe2000000000d */
[----:B------:R-:W-:Y:S01]  /*08b0*/  FADD R15, R10, -12583039 ;  /* 0xcb40007f0a0f7421 */ /* 0x000fe20000000000 */
[----:B------:R-:W0:Y:S01]  /*08c0*/  MUFU.EX2 R8, R8 ;  /* 0x0000000800087308 */ /* 0x000e220000000800 */
[----:B------:R-:W-:Y:S01]  /*08d0*/  FFMA R11, R6, 1.4426950216293334961, -R11 ;  /* 0x3fb8aa3b060b7823 */ /* 0x000fe2000000080b */
[----:B------:R-:W-:Y:S01]  /*08e0*/  SHF.L.U32 R7, R7, 0x17, RZ ;  /* 0x0000001707077819 */ /* 0x000fe200000006ff */
[----:B------:R-:W-:Y:S02]  /*08f0*/  FFMA R15, R4, 1.4426950216293334961, -R15 ;  /* 0x3fb8aa3b040f7823 */ /* 0x000fe4000000080f */
[----:B------:R-:W-:Y:S02]  /*0900*/  FFMA R11, R6, 1.925963033500011079e-08, R11 ;  /* 0x32a57060060b7823 */ /* 0x000fe4000000000b */
[----:B------:R-:W-:Y:S01]  /*0910*/  FFMA R15, R4, 1.925963033500011079e-08, R15 ;  /* 0x32a57060040f7823 */ /* 0x000fe2000000000f */
[----:B------:R-:W1:Y:S01]  /*0920*/  MUFU.EX2 R13, R13 ;  /* 0x0000000d000d7308 */ /* 0x000e620000000800 */
[----:B------:R-:W-:-:S02]  /*0930*/  SHF.L.U32 R4, R5, 0x17, RZ ;  /* 0x0000001705047819 */ /* 0x000fc400000006ff */
[----:B------:R-:W-:-:S05]  /*0940*/  SHF.L.U32 R5, R2, 0x17, RZ ;  /* 0x0000001702057819 */ /* 0x000fca00000006ff */
[----:B------:R-:W2:Y:S01]  /*0950*/  MUFU.EX2 R11, R11 ;  /* 0x0000000b000b7308 */ /* 0x000ea20000000800 */
[----:B0-----:R-:W-:Y:S01]  /*0960*/  FFMA R4, R4, R8, R3 ;  /* 0x0000000804047223 */ /* 0x001fe20000000003 */
[----:B------:R-:W-:-:S06]  /*0970*/  SHF.L.U32 R3, R10, 0x17, RZ ;  /* 0x000000170a037819 */ /* 0x000fcc00000006ff */
[----:B------:R-:W0:Y:S01]  /*0980*/  MUFU.EX2 R15, R15 ;  /* 0x0000000f000f7308 */ /* 0x000e220000000800 */
[----:B-1----:R-:W-:-:S04]  /*0990*/  FFMA R4, R5, R13, R4 ;  /* 0x0000000d05047223 */ /* 0x002fc80000000004 */
[----:B--2---:R-:W-:-:S04]  /*09a0*/  FFMA R4, R7, R11, R4 ;  /* 0x0000000b07047223 */ /* 0x004fc80000000004 */
[----:B0-----:R-:W-:-:S07]  /*09b0*/  FFMA R3, R3, R15, R4 ;  /* 0x0000000f03037223 */ /* 0x001fce0000000004 */
.L_x_3:
[----:B------:R-:W-:Y:S05]  /*09c0*/  BRA.U !UP1, `(.L_x_0) ;  /* 0x0000000109ac7547 */ /* 0x000fea000b800000 */
[----:B------:R-:W-:Y:S02]  /*09d0*/  UISETP.NE.AND UP0, UPT, UR6, 0x1, UPT ;  /* 0x000000010600788c */ /* 0x000fe4000bf05270 */
[----:B------:R-:W-:-:S04]  /*09e0*/  ULOP3.LUT UR5, UR5, 0x1, URZ, 0xc0, !UPT ;  /* 0x0000000105057892 */ /* 0x000fc8000f8ec0ff */
[----:B------:R-:W-:-:S03]  /*09f0*/  UISETP.NE.U32.AND UP1, UPT, UR5, 0x1, UPT ;  /* 0x000000010500788c */ /* 0x000fc6000bf25070 */
[----:B------:R-:W-:Y:S08]  /*0a00*/  BRA.U !UP0, `(.L_x_4) ;  /* 0x0000000108607547 */ /* 0x000ff0000b800000 */
[----:B------:R-:W0:Y:S01]  /*0a10*/  LDC.64 R4, c[0x0][0x388] ;  /* 0x0000e200ff047b82 */ /* 0x000e220000000a00 */
[----:B------:R-:W-:-:S05]  /*0a20*/  IADD3 R7, PT, PT, R0, UR4, RZ ;  /* 0x0000000400077c10 */ /* 0x000fca000fffe0ff */
[----:B0-----:R-:W-:-:S05]  /*0a30*/  IMAD.WIDE R4, R7, 0x4, R4 ;  /* 0x0000000407047825 */ /* 0x001fca00078e0204 */
[----:B------:R-:W2:Y:S04]  /*0a40*/  LDG.E R2, desc[UR10][R4.64] ;  /* 0x0000000a04027981 */ /* 0x000ea8000c1e1900 */
[----:B------:R-:W3:Y:S01]  /*0a50*/  LDG.E R8, desc[UR10][R4.64+0x4] ;  /* 0x0000040a04087981 */ /* 0x000ee2000c1e1900 */
        /* <DEDUP_REMOVED lines=8> */
[----:B------:R-:W-:Y:S02]  /*0ae0*/  SHF.L.U32 R6, R6, 0x17, RZ ;  /* 0x0000001706067819 */ /* 0x000fe400000006ff */
[----:B------:R-:W-:Y:S01]  /*0af0*/  FFMA R7, R2, 1.4426950216293334961, -R7 ;  /* 0x3fb8aa3b02077823 */ /* 0x000fe20000000807 */
[C---:B------:R-:W-:Y:S01]  /*0b00*/  FADD R11, R10.reuse, -12583039 ;  /* 0xcb40007f0a0b7421 */ /* 0x040fe20000000000 */
[----:B------:R-:W-:Y:S02]  /*0b10*/  SHF.L.U32 R10, R10, 0x17, RZ ;  /* 0x000000170a0a7819 */ /* 0x000fe400000006ff */
[----:B------:R-:W-:Y:S01]  /*0b20*/  FFMA R7, R2, 1.925963033500011079e-08, R7 ;  /* 0x32a5706002077823 */ /* 0x000fe20000000007 */
[----:B------:R-:W-:-:S04]  /*0b30*/  FFMA R11, R8, 1.4426950216293334961, -R11 ;  /* 0x3fb8aa3b080b7823 */ /* 0x000fc8000000080b */
[----:B------:R-:W-:Y:S01]  /*0b40*/  FFMA R11, R8, 1.925963033500011079e-08, R11 ;  /* 0x32a57060080b7823 */ /* 0x000fe2000000000b */
[----:B------:R-:W0:Y:S08]  /*0b50*/  MUFU.EX2 R7, R7 ;  /* 0x0000000700077308 */ /* 0x000e300000000800 */
[----:B------:R-:W1:Y:S01]  /*0b60*/  MUFU.EX2 R11, R11 ;  /* 0x0000000b000b7308 */ /* 0x000e620000000800 */
[----:B0-----:R-:W-:-:S04]  /*0b70*/  FFMA R3, R6, R7, R3 ;  /* 0x0000000706037223 */ /* 0x001fc80000000003 */
[----:B-1----:R-:W-:-:S07]  /*0b80*/  FFMA R3, R10, R11, R3 ;  /* 0x0000000b0a037223 */ /* 0x002fce0000000003 */
.L_x_4:
[----:B------:R-:W-:Y:S05]  /*0b90*/  BRA.U UP1, `(.L_x_0) ;  /* 0x0000000101387547 */ /* 0x000fea000b800000 */
[----:B------:R-:W0:Y:S01]  /*0ba0*/  LDC.64 R4, c[0x0][0x388] ;  /* 0x0000e200ff047b82 */ /* 0x000e220000000a00 */
[----:B------:R-:W-:-:S05]  /*0bb0*/  IADD3 R7, PT, PT, R0, UR4, RZ ;  /* 0x0000000400077c10 */ /* 0x000fca000fffe0ff */
[----:B0-----:R-:W-:-:S06]  /*0bc0*/  IMAD.WIDE R4, R7, 0x4, R4 ;  /* 0x0000000407047825 */ /* 0x001fcc00078e0204 */
[----:B------:R-:W2:Y:S01]  /*0bd0*/  LDG.E R4, desc[UR10][R4.64] ;  /* 0x0000000a04047981 */ /* 0x000ea2000c1e1900 */
[----:B------:R-:W-:Y:S01]  /*0be0*/  HFMA2 R7, -RZ, RZ, 0.96630859375, -0.0022525787353515625 ;  /* 0x3bbb989dff077431 */ /* 0x000fe200000001ff */
[----:B------:R-:W-:-:S04]  /*0bf0*/  MOV R11, 0x437c0000 ;  /* 0x437c0000000b7802 */ /* 0x000fc80000000f00 */
[----:B--2---:R-:W-:-:S04]  /*0c00*/  FFMA.SAT R0, R4, R7, 0.5 ;  /* 0x3f00000004007423 */ /* 0x004fc80000002007 */
[----:B------:R-:W-:-:S04]  /*0c10*/  FFMA.RM R0, R0, R11, 12582913 ;  /* 0x4b40000100007423 */ /* 0x000fc8000000400b */
[C---:B------:R-:W-:Y:S01]  /*0c20*/  FADD R7, R0.reuse, -12583039 ;  /* 0xcb40007f00077421 */ /* 0x040fe20000000000 */
[----:B------:R-:W-:-:S03]  /*0c30*/  SHF.L.U32 R0, R0, 0x17, RZ ;  /* 0x0000001700007819 */ /* 0x000fc600000006ff */
[----:B------:R-:W-:-:S04]  /*0c40*/  FFMA R7, R4, 1.4426950216293334961, -R7 ;  /* 0x3fb8aa3b04077823 */ /* 0x000fc80000000807 */
[----:B------:R-:W-:-:S06]  /*0c50*/  FFMA R7, R4, 1.925963033500011079e-08, R7 ;  /* 0x32a5706004077823 */ /* 0x000fcc0000000007 */
[----:B------:R-:W0:Y:S02]  /*0c60*/  MUFU.EX2 R7, R7 ;  /* 0x0000000700077308 */ /* 0x000e240000000800 */
[----:B0-----:R-:W-:-:S07]  /*0c70*/  FFMA R3, R0, R7, R3 ;  /* 0x0000000700037223 */ /* 0x001fce0000000003 */
.L_x_0:
[----:B------:R-:W0:Y:S02]  /*0c80*/  LDC R0, c[0x0][0x394] ;  /* 0x0000e500ff007b82 */ /* 0x000e240000000800 */
[----:B0-----:R-:W-:-:S13]  /*0c90*/  ISETP.GE.AND P0, PT, R0, 0x1, PT ;  /* 0x000000010000780c */ /* 0x001fda0003f06270 */
[----:B------:R-:W-:Y:S05]  /*0ca0*/  @!P0 EXIT ;  /* 0x000000000000894d */ /* 0x000fea0003800000 */
[C---:B------:R-:W-:Y:S01]  /*0cb0*/  ISETP.GE.U32.AND P0, PT, R0.reuse, 0x8, PT ;  /* 0x000000080000780c */ /* 0x040fe20003f06070 */
[----:B------:R-:W-:Y:S02]  /*0cc0*/  HFMA2 R2, -RZ, RZ, 0, 0 ;  /* 0x00000000ff027431 */ /* 0x000fe400000001ff */
[----:B------:R-:W-:Y:S01]  /*0cd0*/  IMAD R9, R9, R0, RZ ;  /* 0x0000000009097224 */ /* 0x000fe200078e02ff */
[----:B------:R-:W-:-:S09]  /*0ce0*/  LOP3.LUT R16, R0, 0x7, RZ, 0xc0, !PT ;  /* 0x0000000700107812 */ /* 0x000fd200078ec0ff */
[----:B------:R-:W-:Y:S05]  /*0cf0*/  @!P0 BRA `(.L_x_5) ;  /* 0x0000000c00688947 */ /* 0x000fea0003800000 */
[----:B------:R-:W0:Y:S01]  /*0d00*/  LDCU.128 UR4, c[0x0][0x380] ;  /* 0x00007000ff0477ac */ /* 0x000e220008000c00 */
[----:B------:R-:W-:Y:S02]  /*0d10*/  LOP3.LUT R2, R0, 0x7ffffff8, RZ, 0xc0, !PT ;  /* 0x7ffffff800027812 */ /* 0x000fe400078ec0ff */
[----:B------:R-:W-:Y:S02]  /*0d20*/  MOV R10, R9 ;  /* 0x00000009000a7202 */ /* 0x000fe40000000f00 */
[----:B------:R-:W-:Y:S01]  /*0d30*/  IADD3 R8, PT, PT, -R2, RZ, RZ ;  /* 0x000000ff02087210 */ /* 0x000fe20007ffe1ff */
[----:B0-----:R-:W-:Y:S02]  /*0d40*/  UIADD3 UR6, UP1, UPT, UR6, 0x10, URZ ;  /* 0x0000001006067890 */ /* 0x001fe4000ff3e0ff */
[----:B------:R-:W-:Y:S02]  /*0d50*/  UIADD3 UR4, UP0, UPT, UR4, 0x10, URZ ;  /* 0x0000001004047890 */ /* 0x000fe4000ff1e0ff */
[----:B------:R-:W-:-:S02]  /*0d60*/  UIADD3.X UR7, UPT, UPT, URZ, UR7, URZ, UP1, !UPT ;  /* 0x00000007ff077290 */ /* 0x000fc40008ffe4ff */
[----:B------:R-:W-:-:S12]  /*0d70*/  UIADD3.X UR5, UPT, UPT, URZ, UR5, URZ, UP0, !UPT ;  /* 0x00000005ff057290 */ /* 0x000fd800087fe4ff */
.L_x_22:
[----:B------:R-:W-:Y:S02]  /*0d80*/  MOV R6, UR6 ;  /* 0x0000000600067c02 */ /* 0x000fe40008000f00 */
[----:B0-----:R-:W-:-:S03]  /*0d90*/  MOV R7, UR7 ;  /* 0x0000000700077c02 */ /* 0x001fc60008000f00 */
[----:B------:R-:W-:-:S05]  /*0da0*/  IMAD.WIDE R6, R10, 0x4, R6 ;  /* 0x000000040a067825 */ /* 0x000fca00078e0206 */
[----:B------:R-:W2:Y:S01]  /*0db0*/  LDG.E R0, desc[UR10][R6.64+-0x10] ;  /* 0xfffff00a06007981 */ /* 0x000ea2000c1e1900 */
[----:B------:R-:W-:Y:S01]  /*0dc0*/  HFMA2 R11, -RZ, RZ, 3.7421875, 0 ;  /* 0x437c0000ff0b7431 */ /* 0x000fe200000001ff */
[----:B------:R-:W-:Y:S01]  /*0dd0*/  MOV R5, 0x3bbb989d ;  /* 0x3bbb989d00057802 */ /* 0x000fe20000000f00 */
[----:B------:R-:W0:Y:S01]  /*0de0*/  MUFU.RCP R12, R3 ;  /* 0x00000003000c7308 */ /* 0x000e220000001000 */
[----:B------:R-:W-:Y:S01]  /*0df0*/  IADD3 R8, PT, PT, R8, 0x8, RZ ;  /* 0x0000000808087810 */ /* 0x000fe20007ffe0ff */
[----:B------:R-:W-:Y:S03]  /*0e00*/  BSSY.RECONVERGENT B2, `(.L_x_6) ;  /* 0x0000016000027945 */ /* 0x000fe60003800200 */
[----:B------:R-:W-:Y:S01]  /*0e10*/  ISETP.NE.AND P2, PT, R8, RZ, PT ;  /* 0x000000ff0800720c */ /* 0x000fe20003f45270 */
[----:B--2---:R-:W-:-:S04]  /*0e20*/  FFMA.SAT R4, R0, R5, 0.5 ;  /* 0x3f00000000047423 */ /* 0x004fc80000002005 */
[----:B------:R-:W-:-:S04]  /*0e30*/  FFMA.RM R4, R4, R11, 12582913 ;  /* 0x4b40000104047423 */ /* 0x000fc8000000400b */
[----:B------:R-:W-:-:S04]  /*0e40*/  FADD R5, R4, -12583039 ;  /* 0xcb40007f04057421 */ /* 0x000fc80000000000 */
[----:B------:R-:W-:-:S04]  /*0e50*/  FFMA R5, R0, 1.4426950216293334961, -R5 ;  /* 0x3fb8aa3b00057823 */ /* 0x000fc80000000805 */
[----:B------:R-:W-:Y:S01]  /*0e60*/  FFMA R11, R0, 1.925963033500011079e-08, R5 ;  /* 0x32a57060000b7823 */ /* 0x000fe20000000005 */
[----:B------:R-:W-:Y:S01]  /*0e70*/  SHF.L.U32 R0, R4, 0x17, RZ ;  /* 0x0000001704007819 */ /* 0x000fe200000006ff */
[----:B0-----:R-:W-:Y:S01]  /*0e80*/  FFMA R5, R12, -R3, 1 ;  /* 0x3f8000000c057423 */ /* 0x001fe20000000803 */
[----:B------:R-:W-:-:S03]  /*0e90*/  MOV R4, UR4 ;  /* 0x0000000400047c02 */ /* 0x000fc60008000f00 */
[----:B------:R-:W0:Y:S01]  /*0ea0*/  MUFU.EX2 R11, R11 ;  /* 0x0000000b000b7308 */ /* 0x000e220000000800 */
[----:B------:R-:W-:Y:S01]  /*0eb0*/  FFMA R13, R12, R5, R12 ;  /* 0x000000050c0d7223 */ /* 0x000fe2000000000c */
[----:B------:R-:W-:-:S03]  /*0ec0*/  MOV R5, UR5 ;  /* 0x0000000500057c02 */ /* 0x000fc60008000f00 */
[----:B------:R-:W-:-:S04]  /*0ed0*/  IMAD.WIDE R4, R10, 0x4, R4 ;  /* 0x000000040a047825 */ /* 0x000fc800078e0204 */
[----:B0-----:R-:W-:-:S04]  /*0ee0*/  FMUL R0, R0, R11 ;  /* 0x0000000b00007220 */ /* 0x001fc80000400000 */
[----:B------:R-:W0:Y:S01]  /*0ef0*/  FCHK P0, R0, R3 ;  /* 0x0000000300007302 */ /* 0x000e220000000000 */
[----:B------:R-:W-:-:S04]  /*0f00*/  FFMA R12, R0, R13, RZ ;  /* 0x0000000d000c7223 */ /* 0x000fc800000000ff */
[----:B------:R-:W-:-:S04]  /*0f10*/  FFMA R11, R12, -R3, R0 ;  /* 0x800000030c0b7223 */ /* 0x000fc80000000000 */
[----:B------:R-:W-:Y:S01]  /*0f20*/  FFMA R11, R13, R11, R12 ;  /* 0x0000000b0d0b7223 */ /* 0x000fe2000000000c */
[----:B0-----:R-:W-:Y:S06]  /*0f30*/  @!P0 BRA `(.L_x_7) ;  /* 0x0000000000088947 */ /* 0x001fec0003800000 */
[----:B------:R-:W-:-:S07]  /*0f40*/  MOV R14, 0xf60 ;  /* 0x00000f60000e7802 */ /* 0x000fce0000000f00 */
[----:B------:R-:W-:Y:S05]  /*0f50*/  CALL.REL.NOINC `($__internal_0_$__cuda_sm3x_div_rn_noftz_f32_slowpath) ;  /* 0x0000001800287944 */ /* 0x000fea0003c00000 */
.L_x_7:
[----:B------:R-:W-:Y:S05]  /*0f60*/  BSYNC.RECONVERGENT B2 ;  /* 0x0000000000027941 */ /* 0x000fea0003800200 */
.L_x_6:
[----:B------:R0:W-:Y:S04]  /*0f70*/  STG.E desc[UR10][R4.64+-0x10], R11 ;  /* 0xfffff00b04007986 */ /* 0x0001e8000c10190a */
[----:B------:R-:W2:Y:S01]  /*0f80*/  LDG.E R0, desc[UR10][R6.64+-0xc] ;  /* 0xfffff40a06007981 */ /* 0x000ea2000c1e1900 */
[----:B------:R-:W-:Y:S01]  /*0f90*/  HFMA2 R15, -RZ, RZ, 3.7421875, 0 ;  /* 0x437c0000ff0f7431 */ /* 0x000fe200000001ff */
[----:B------:R-:W-:Y:S01]  /*0fa0*/  MOV R13, 0x3bbb989d ;  /* 0x3bbb989d000d7802 */ /* 0x000fe20000000f00 */
[----:B------:R-:W0:Y:S01]  /*0fb0*/  MUFU.RCP R18, R3 ;  /* 0x0000000300127308 */ /* 0x000e220000001000 */
[----:B------:R-:W-:Y:S01]  /*0fc0*/  BSSY.RECONVERGENT B2, `(.L_x_8) ;  /* 0x0000013000027945 */ /* 0x000fe20003800200 */
[----:B0-----:R-:W-:Y:S02]  /*0fd0*/  FFMA R11, R18, -R3, 1 ;  /* 0x3f800000120b7423 */ /* 0x001fe40000000803 */
[----:B--2---:R-:W-:-:S04]  /*0fe0*/  FFMA.SAT R12, R0, R13, 0.5 ;  /* 0x3f000000000c7423 */ /* 0x004fc8000000200d */
[----:B------:R-:W-:-:S04]  /*0ff0*/  FFMA.RM R12, R12, R15, 12582913 ;  /* 0x4b4000010c0c7423 */ /* 0x000fc8000000400f */
[C---:B------:R-:W-:Y:S01]  /*1000*/  FADD R13, R12.reuse, -12583039 ;  /* 0xcb40007f0c0d7421 */ /* 0x040fe20000000000 */
[----:B------:R-:W-:-:S03]  /*1010*/  SHF.L.U32 R12, R12, 0x17, RZ ;  /* 0x000000170c0c7819 */ /* 0x000fc600000006ff */
[----:B------:R-:W-:-:S04]  /*1020*/  FFMA R13, R0, 1.4426950216293334961, -R13 ;  /* 0x3fb8aa3b000d7823 */ /* 0x000fc8000000080d */
[----:B------:R-:W-:Y:S01]  /*1030*/  FFMA R13, R0, 1.925963033500011079e-08, R13 ;  /* 0x32a57060000d7823 */ /* 0x000fe2000000000d */
[----:B------:R-:W-:-:S05]  /*1040*/  FFMA R0, R18, R11, R18 ;  /* 0x0000000b12007223 */ /* 0x000fca0000000012 */
[----:B------:R-:W0:Y:S02]  /*1050*/  MUFU.EX2 R13, R13 ;  /* 0x0000000d000d7308 */ /* 0x000e240000000800 */
[----:B0-----:R-:W-:-:S06]  /*1060*/  FMUL R14, R12, R13 ;  /* 0x0000000d0c0e7220 */ /* 0x001fcc0000400000 */
[----:B------:R-:W0:Y:S01]  /*1070*/  FCHK P0, R14, R3 ;  /* 0x000000030e007302 */ /* 0x000e220000000000 */
[----:B------:R-:W-:-:S04]  /*1080*/  FFMA R11, R0, R14, RZ ;  /* 0x0000000e000b7223 */ /* 0x000fc800000000ff */
[----:B------:R-:W-:-:S04]  /*1090*/  FFMA R12, R11, -R3, R14 ;  /* 0x800000030b0c7223 */ /* 0x000fc8000000000e */
[----:B------:R-:W-:Y:S01]  /*10a0*/  FFMA R11, R0, R12, R11 ;  /* 0x0000000c000b7223 */ /* 0x000fe2000000000b */
[----:B0-----:R-:W-:Y:S06]  /*10b0*/  @!P0 BRA `(.L_x_9) ;  /* 0x00000000000c8947 */ /* 0x001fec0003800000 */
[----:B------:R-:W-:Y:S02]  /*10c0*/  MOV R0, R14 ;  /* 0x0000000e00007202 */ /* 0x000fe40000000f00 */
[----:B------:R-:W-:-:S07]  /*10d0*/  MOV R14, 0x10f0 ;  /* 0x000010f0000e7802 */ /* 0x000fce0000000f00 */
[----:B------:R-:W-:Y:S05]  /*10e0*/  CALL.REL.NOINC `($__internal_0_$__cuda_sm3x_div_rn_noftz_f32_slowpath) ;  /* 0x0000001400c47944 */ /* 0x000fea0003c00000 */
.L_x_9:
[----:B------:R-:W-:Y:S05]  /*10f0*/  BSYNC.RECONVERGENT B2 ;  /* 0x0000000000027941 */ /* 0x000fea0003800200 */
.L_x_8:
        /* <DEDUP_REMOVED lines=24> */
.L_x_11:
[----:B------:R-:W-:Y:S05]  /*1280*/  BSYNC.RECONVERGENT B2 ;  /* 0x0000000000027941 */ /* 0x000fea0003800200 */
.L_x_10:
        /* <DEDUP_REMOVED lines=24> */
.L_x_13:
[----:B------:R-:W-:Y:S05]  /*1410*/  BSYNC.RECONVERGENT B2 ;  /* 0x0000000000027941 */ /* 0x000fea0003800200 */
.L_x_12:
        /* <DEDUP_REMOVED lines=24> */
.L_x_15:
[----:B------:R-:W-:Y:S05]  /*15a0*/  BSYNC.RECONVERGENT B2 ;  /* 0x0000000000027941 */ /* 0x000fea0003800200 */
.L_x_14:
        /* <DEDUP_REMOVED lines=24> */
.L_x_17:
[----:B------:R-:W-:Y:S05]  /*1730*/  BSYNC.RECONVERGENT B2 ;  /* 0x0000000000027941 */ /* 0x000fea0003800200 */
.L_x_16:
        /* <DEDUP_REMOVED lines=24> */
.L_x_19:
[----:B------:R-:W-:Y:S05]  /*18c0*/  BSYNC.RECONVERGENT B2 ;  /* 0x0000000000027941 */ /* 0x000fea0003800200 */
.L_x_18:
[----:B------:R0:W-:Y:S04]  /*18d0*/  STG.E desc[UR10][R4.64+0x8], R11 ;  /* 0x0000080b04007986 */ /* 0x0001e8000c10190a */
[----:B------:R1:W2:Y:S01]  /*18e0*/  LDG.E R6, desc[UR10][R6.64+0xc] ;  /* 0x00000c0a06067981 */ /* 0x0002a2000c1e1900 */
[----:B------:R-:W-:Y:S01]  /*18f0*/  HFMA2 R15, -RZ, RZ, 3.7421875, 0 ;  /* 0x437c0000ff0f7431 */ /* 0x000fe200000001ff */
[----:B------:R-:W-:Y:S01]  /*1900*/  MOV R13, 0x3bbb989d ;  /* 0x3bbb989d000d7802 */ /* 0x000fe20000000f00 */
[----:B------:R-:W1:Y:S01]  /*1910*/  MUFU.RCP R12, R3 ;  /* 0x00000003000c7308 */ /* 0x000e620000001000 */
[----:B------:R-:W-:Y:S01]  /*1920*/  BSSY.RECONVERGENT B2, `(.L_x_20) ;  /* 0x0000014000027945 */ /* 0x000fe20003800200 */
[----:B-1----:R-:W-:Y:S02]  /*1930*/  FFMA R7, R12, -R3, 1 ;  /* 0x3f8000000c077423 */ /* 0x002fe40000000803 */
[----:B--2---:R-:W-:-:S04]  /*1940*/  FFMA.SAT R0, R6, R13, 0.5 ;  /* 0x3f00000006007423 */ /* 0x004fc8000000200d */
[----:B------:R-:W-:-:S04]  /*1950*/  FFMA.RM R0, R0, R15, 12582913 ;  /* 0x4b40000100007423 */ /* 0x000fc8000000400f */
[C---:B------:R-:W-:Y:S01]  /*1960*/  FADD R13, R0.reuse, -12583039 ;  /* 0xcb40007f000d7421 */ /* 0x040fe20000000000 */
[----:B------:R-:W-:-:S03]  /*1970*/  SHF.L.U32 R0, R0, 0x17, RZ ;  /* 0x0000001700007819 */ /* 0x000fc600000006ff */
[----:B------:R-:W-:-:S04]  /*1980*/  FFMA R13, R6, 1.4426950216293334961, -R13 ;  /* 0x3fb8aa3b060d7823 */ /* 0x000fc8000000080d */
[----:B------:R-:W-:-:S06]  /*1990*/  FFMA R13, R6, 1.925963033500011079e-08, R13 ;  /* 0x32a57060060d7823 */ /* 0x000fcc000000000d */
[----:B------:R-:W0:Y:S02]  /*19a0*/  MUFU.EX2 R13, R13 ;  /* 0x0000000d000d7308 */ /* 0x000e240000000800 */
[----:B0-----:R-:W-:Y:S01]  /*19b0*/  FMUL R11, R0, R13 ;  /* 0x0000000d000b7220 */ /* 0x001fe20000400000 */
[----:B------:R-:W-:-:S05]  /*19c0*/  FFMA R0, R12, R7, R12 ;  /* 0x000000070c007223 */ /* 0x000fca000000000c */
        /* <DEDUP_REMOVED lines=8> */
[----:B------:R-:W-:-:S07]  /*1a50*/  MOV R7, R11 ;  /* 0x0000000b00077202 */ /* 0x000fce0000000f00 */
.L_x_21:
[----:B------:R-:W-:Y:S05]  /*1a60*/  BSYNC.RECONVERGENT B2 ;  /* 0x0000000000027941 */ /* 0x000fea0003800200 */
.L_x_20:
[----:B------:R0:W-:Y:S01]  /*1a70*/  STG.E desc[UR10][R4.64+0xc], R7 ;  /* 0x00000c0704007986 */ /* 0x0001e2000c10190a */
[----:B------:R-:W-:Y:S01]  /*1a80*/  IADD3 R10, PT, PT, R10, 0x8, RZ ;  /* 0x000000080a0a7810 */ /* 0x000fe20007ffe0ff */
[----:B------:R-:W-:Y:S06]  /*1a90*/  @P2 BRA `(.L_x_22) ;  /* 0xfffffff000b82947 */ /* 0x000fec000383ffff */
.L_x_5:
[----:B------:R-:W-:-:S13]  /*1aa0*/  ISETP.NE.AND P0, PT, R16, RZ, PT ;  /* 0x000000ff1000720c */ /* 0x000fda0003f05270 */
[----:B------:R-:W-:Y:S05]  /*1ab0*/  @!P0 EXIT ;  /* 0x000000000000894d */ /* 0x000fea0003800000 */
[----:B------:R-:W1:Y:S01]  /*1ac0*/  LDCU UR4, c[0x0][0x394] ;  /* 0x00007280ff0477ac */ /* 0x000e620008000800 */
[----:B------:R-:W-:Y:S01]  /*1ad0*/  ISETP.GE.U32.AND P0, PT, R16, 0x4, PT ;  /* 0x000000041000780c */ /* 0x000fe20003f06070 */
[----:B-1----:R-:W-:-:S12]  /*1ae0*/  ULOP3.LUT UR4, UR4, 0x3, URZ, 0xc0, !UPT ;  /* 0x0000000304047892 */ /* 0x002fd8000f8ec0ff */
[----:B------:R-:W-:Y:S05]  /*1af0*/  @!P0 BRA `(.L_x_23) ;  /* 0x0000000400b88947 */ /* 0x000fea0003800000 */
[----:B0-----:R-:W0:Y:S01]  /*1b00*/  LDC.64 R4, c[0x0][0x388] ;  /* 0x0000e200ff047b82 */ /* 0x001e220000000a00 */
[----:B------:R-:W-:-:S05]  /*1b10*/  IADD3 R6, PT, PT, R9, R2, RZ ;  /* 0x0000000209067210 */ /* 0x000fca0007ffe0ff */
[----:B0-----:R-:W-:-:S05]  /*1b20*/  IMAD.WIDE R4, R6, 0x4, R4 ;  /* 0x0000000406047825 */ /* 0x001fca00078e0204 */
[----:B------:R-:W2:Y:S01]  /*1b30*/  LDG.E R0, desc[UR10][R4.64] ;  /* 0x0000000a04007981 */ /* 0x000ea2000c1e1900 */
[----:B------:R-:W-:Y:S01]  /*1b40*/  HFMA2 R7, -RZ, RZ, 0.96630859375, -0.0022525787353515625 ;  /* 0x3bbb989dff077431 */ /* 0x000fe200000001ff */
[----:B------:R-:W-:Y:S01]  /*1b50*/  MOV R8, 0x437c0000 ;  /* 0x437c000000087802 */ /* 0x000fe20000000f00 */
[----:B------:R-:W-:Y:S03]  /*1b60*/  BSSY.RECONVERGENT B2, `(.L_x_24) ;  /* 0x0000015000027945 */ /* 0x000fe60003800200 */
[----:B--2---:R-:W-:-:S04]  /*1b70*/  FFMA.SAT R7, R0, R7, 0.5 ;  /* 0x3f00000000077423 */ /* 0x004fc80000002007 */
[----:B------:R-:W-:Y:S02]  /*1b80*/  FFMA.RM R7, R7, R8, 12582913 ;  /* 0x4b40000107077423 */ /* 0x000fe40000004008 */
[----:B------:R-:W0:Y:S02]  /*1b90*/  MUFU.RCP R8, R3 ;  /* 0x0000000300087308 */ /* 0x000e240000001000 */
[C---:B------:R-:W-:Y:S01]  /*1ba0*/  FADD R11, R7.reuse, -12583039 ;  /* 0xcb40007f070b7421 */ /* 0x040fe20000000000 */
[----:B------:R-:W-:-:S03]  /*1bb0*/  SHF.L.U32 R7, R7, 0x17, RZ ;  /* 0x0000001707077819 */ /* 0x000fc600000006ff */
[----:B------:R-:W-:-:S04]  /*1bc0*/  FFMA R11, R0, 1.4426950216293334961, -R11 ;  /* 0x3fb8aa3b000b7823 */ /* 0x000fc8000000080b */
[----:B------:R-:W-:-:S04]  /*1bd0*/  FFMA R11, R0, 1.925963033500011079e-08, R11 ;  /* 0x32a57060000b7823 */ /* 0x000fc8000000000b */
[----:B------:R-:W1:Y:S01]  /*1be0*/  MUFU.EX2 R0, R11 ;  /* 0x0000000b00007308 */ /* 0x000e620000000800 */
[----:B0-----:R-:W-:Y:S01]  /*1bf0*/  FFMA R13, R8, -R3, 1 ;  /* 0x3f800000080d7423 */ /* 0x001fe20000000803 */
[----:B-1----:R-:W-:-:S03]  /*1c00*/  FMUL R10, R7, R0 ;  /* 0x00000000070a7220 */ /* 0x002fc60000400000 */
[----:B------:R-:W-:-:S03]  /*1c10*/  FFMA R0, R8, R13, R8 ;  /* 0x0000000d08007223 */ /* 0x000fc60000000008 */
        /* <DEDUP_REMOVED lines=9> */
.L_x_25:
[----:B------:R-:W-:Y:S05]  /*1cb0*/  BSYNC.RECONVERGENT B2 ;  /* 0x0000000000027941 */ /* 0x000fea0003800200 */
.L_x_24:
[----:B------:R-:W0:Y:S02]  /*1cc0*/  LDC.64 R10, c[0x0][0x380] ;  /* 0x0000e000ff0a7b82 */ /* 0x000e240000000a00 */
[----:B0-----:R-:W-:-:S05]  /*1cd0*/  IMAD.WIDE R6, R6, 0x4, R10 ;  /* 0x0000000406067825 */ /* 0x001fca00078e020a */
[----:B------:R0:W-:Y:S04]  /*1ce0*/  STG.E desc[UR10][R6.64], R13 ;  /* 0x0000000d06007986 */ /* 0x0001e8000c10190a */
[----:B------:R-:W2:Y:S01]  /*1cf0*/  LDG.E R0, desc[UR10][R4.64+0x4] ;  /* 0x0000040a04007981 */ /* 0x000ea2000c1e1900 */
[----:B------:R-:W-:Y:S01]  /*1d00*/  HFMA2 R11, -RZ, RZ, 0.96630859375, -0.0022525787353515625 ;  /* 0x3bbb989dff0b7431 */ /* 0x000fe200000001ff */
[----:B------:R-:W-:Y:S01]  /*1d10*/  MOV R15, 0x437c0000 ;  /* 0x437c0000000f7802 */ /* 0x000fe20000000f00 */
[----:B------:R-:W0:Y:S01]  /*1d20*/  MUFU.RCP R10, R3 ;  /* 0x00000003000a7308 */ /* 0x000e220000001000 */
[----:B------:R-:W-:Y:S01]  /*1d30*/  BSSY.RECONVERGENT B2, `(.L_x_26) ;  /* 0x0000014000027945 */ /* 0x000fe20003800200 */
[----:B0-----:R-:W-:Y:S01]  /*1d40*/  FFMA R13, R10, -R3, 1 ;  /* 0x3f8000000a0d7423 */ /* 0x001fe20000000803 */
        /* <DEDUP_REMOVED lines=18> */
.L_x_27:
[----:B------:R-:W-:Y:S05]  /*1e70*/  BSYNC.RECONVERGENT B2 ;  /* 0x0000000000027941 */ /* 0x000fea0003800200 */
.L_x_26:
        /* <DEDUP_REMOVED lines=25> */
.L_x_29:
[----:B------:R-:W-:Y:S05]  /*2010*/  BSYNC.RECONVERGENT B2 ;  /* 0x0000000000027941 */ /* 0x000fea0003800200 */
.L_x_28:
[----:B------:R0:W-:Y:S04]  /*2020*/  STG.E desc[UR10][R6.64+0x8], R13 ;  /* 0x0000080d06007986 */ /* 0x0001e8000c10190a */
[----:B------:R1:W2:Y:S01]  /*2030*/  LDG.E R4, desc[UR10][R4.64+0xc] ;  /* 0x00000c0a04047981 */ /* 0x0002a2000c1e1900 */
[----:B------:R-:W-:Y:S01]  /*2040*/  HFMA2 R11, -RZ, RZ, 0.96630859375, -0.0022525787353515625 ;  /* 0x3bbb989dff0b7431 */ /* 0x000fe200000001ff */
[----:B------:R-:W-:Y:S01]  /*2050*/  MOV R15, 0x437c0000 ;  /* 0x437c0000000f7802 */ /* 0x000fe20000000f00 */
[----:B------:R-:W1:Y:S01]  /*2060*/  MUFU.RCP R8, R3 ;  /* 0x0000000300087308 */ /* 0x000e620000001000 */
[----:B------:R-:W-:Y:S01]  /*2070*/  BSSY.RECONVERGENT B2, `(.L_x_30) ;  /* 0x0000014000027945 */ /* 0x000fe20003800200 */
[----:B-1----:R-:W-:Y:S01]  /*2080*/  FFMA R5, R8, -R3, 1 ;  /* 0x3f80000008057423 */ /* 0x002fe20000000803 */
        /* <DEDUP_REMOVED lines=18> */
.L_x_31:
[----:B------:R-:W-:Y:S05]  /*21b0*/  BSYNC.RECONVERGENT B2 ;  /* 0x0000000000027941 */ /* 0x000fea0003800200 */
.L_x_30:
[----:B------:R1:W-:Y:S01]  /*21c0*/  STG.E desc[UR10][R6.64+0xc], R5 ;  /* 0x00000c0506007986 */ /* 0x0003e2000c10190a */
[----:B------:R-:W-:-:S07]  /*21d0*/  IADD3 R2, PT, PT, R2, 0x4, RZ ;  /* 0x0000000402027810 */ /* 0x000fce0007ffe0ff */
.L_x_23:
[----:B------:R-:W-:-:S13]  /*21e0*/  ISETP.NE.AND P0, PT, RZ, UR4, PT ;  /* 0x00000004ff007c0c */ /* 0x000fda000bf05270 */
[----:B------:R-:W-:Y:S05]  /*21f0*/  @!P0 EXIT ;  /* 0x000000000000894d */ /* 0x000fea0003800000 */
[----:B------:R-:W-:-:S09]  /*2200*/  UISETP.NE.AND UP0, UPT, UR4, 0x1, UPT ;  /* 0x000000010400788c */ /* 0x000fd2000bf05270 */
[----:B------:R-:W-:Y:S05]  /*2210*/  BRA.U !UP0, `(.L_x_32) ;  /* 0x0000000108e87547 */ /* 0x000fea000b800000 */
[----:B01----:R-:W0:Y:S01]  /*2220*/  LDC.64 R4, c[0x0][0x388] ;  /* 0x0000e200ff047b82 */ /* 0x003e220000000a00 */
        /* <DEDUP_REMOVED lines=26> */
.L_x_34:
[----:B------:R-:W-:Y:S05]  /*23d0*/  BSYNC.RECONVERGENT B2 ;  /* 0x0000000000027941 */ /* 0x000fea0003800200 */
.L_x_33:
[----:B------:R-:W0:Y:S02]  /*23e0*/  LDC.64 R10, c[0x0][0x380] ;  /* 0x0000e000ff0a7b82 */ /* 0x000e240000000a00 */
[----:B0-----:R-:W-:-:S05]  /*23f0*/  IMAD.WIDE R6, R6, 0x4, R10 ;  /* 0x0000000406067825 */ /* 0x001fca00078e020a */
        /* <DEDUP_REMOVED lines=25> */
.L_x_36:
[----:B------:R-:W-:Y:S05]  /*2590*/  BSYNC.RECONVERGENT B2 ;  /* 0x0000000000027941 */ /* 0x000fea0003800200 */
.L_x_35:
[----:B------:R2:W-:Y:S01]  /*25a0*/  STG.E desc[UR10][R6.64+0x4], R5 ;  /* 0x0000040506007986 */ /* 0x0005e2000c10190a */
[----:B------:R-:W-:-:S07]  /*25b0*/  IADD3 R2, PT, PT, R2, 0x2, RZ ;  /* 0x0000000202027810 */ /* 0x000fce0007ffe0ff */
.L_x_32:
[----:B------:R-:W3:Y:S02]  /*25c0*/  LDC R0, c[0x0][0x394] ;  /* 0x0000e500ff007b82 */ /* 0x000ee40000000800 */
[----:B---3--:R-:W-:-:S04]  /*25d0*/  LOP3.LUT R0, R0, 0x1, RZ, 0xc0, !PT ;  /* 0x0000000100007812 */ /* 0x008fc800078ec0ff */
[----:B------:R-:W-:-:S13]  /*25e0*/  ISETP.NE.U32.AND P0, PT, R0, 0x1, PT ;  /* 0x000000010000780c */ /* 0x000fda0003f05070 */
[----:B------:R-:W-:Y:S05]  /*25f0*/  @P0 EXIT ;  /* 0x000000000000094d */ /* 0x000fea0003800000 */
[----:B012---:R-:W0:Y:S01]  /*2600*/  LDC.64 R4, c[0x0][0x388] ;  /* 0x0000e200ff047b82 */ /* 0x007e220000000a00 */
[----:B------:R-:W-:-:S05]  /*2610*/  IADD3 R2, PT, PT, R9, R2, RZ ;  /* 0x0000000209027210 */ /* 0x000fca0007ffe0ff */
[----:B0-----:R-:W-:-:S06]  /*2620*/  IMAD.WIDE R4, R2, 0x4, R4 ;  /* 0x0000000402047825 */ /* 0x001fcc00078e0204 */
[----:B------:R0:W2:Y:S01]  /*2630*/  LDG.E R4, desc[UR10][R4.64] ;  /* 0x0000000a04047981 */ /* 0x0000a2000c1e1900 */
        /* <DEDUP_REMOVED lines=23> */
.L_x_38:
[----:B------:R-:W-:Y:S05]  /*27b0*/  BSYNC.RECONVERGENT B2 ;  /* 0x0000000000027941 */ /* 0x000fea0003800200 */
.L_x_37:
[----:B------:R-:W0:Y:S02]  /*27c0*/  LDC.64 R4, c[0x0][0x380] ;  /* 0x0000e000ff047b82 */ /* 0x000e240000000a00 */
[----:B0-----:R-:W-:-:S05]  /*27d0*/  IMAD.WIDE R2, R2, 0x4, R4 ;  /* 0x0000000402027825 */ /* 0x001fca00078e0204 */
[----:B------:R-:W-:Y:S01]  /*27e0*/  STG.E desc[UR10][R2.64], R9 ;  /* 0x0000000902007986 */ /* 0x000fe2000c10190a */
[----:B------:R-:W-:Y:S05]  /*27f0*/  EXIT ;  /* 0x000000000000794d */ /* 0x000fea0003800000 */
        .weak           $__internal_0_$__cuda_sm3x_div_rn_noftz_f32_slowpath
        .type           $__internal_0_$__cuda_sm3x_div_rn_noftz_f32_slowpath,@function
        .size           $__internal_0_$__cuda_sm3x_div_rn_noftz_f32_slowpath,(.L_x_51 - $__internal_0_$__cuda_sm3x_div_rn_noftz_f32_slowpath)
$__internal_0_$__cuda_sm3x_div_rn_noftz_f32_slowpath:
[----:B------:R-:W-:Y:S01]  /*2800*/  SHF.R.U32.HI R12, RZ, 0x17, R3 ;  /* 0x00000017ff0c7819 */ /* 0x000fe20000011603 */
[----:B------:R-:W-:Y:S01]  /*2810*/  BSSY.RECONVERGENT B0, `(.L_x_39) ;  /* 0x0000063000007945 */ /* 0x000fe20003800200 */
[----:B------:R-:W-:Y:S02]  /*2820*/  SHF.R.U32.HI R15, RZ, 0x17, R0 ;  /* 0x00000017ff0f7819 */ /* 0x000fe40000011600 */
[----:B------:R-:W-:Y:S02]  /*2830*/  LOP3.LUT R12, R12, 0xff, RZ, 0xc0, !PT ;  /* 0x000000ff0c0c7812 */ /* 0x000fe400078ec0ff */
[----:B------:R-:W-:Y:S02]  /*2840*/  LOP3.LUT R15, R15, 0xff, RZ, 0xc0, !PT ;  /* 0x000000ff0f0f7812 */ /* 0x000fe400078ec0ff */
[----:B------:R-:W-:Y:S02]  /*2850*/  IADD3 R17, PT, PT, R12, -0x1, RZ ;  /* 0xffffffff0c117810 */ /* 0x000fe40007ffe0ff */
[----:B------:R-:W-:-:S02]  /*2860*/  IADD3 R13, PT, PT, R15, -0x1, RZ ;  /* 0xffffffff0f0d7810 */ /* 0x000fc40007ffe0ff */
[----:B------:R-:W-:Y:S02]  /*2870*/  ISETP.GT.U32.AND P0, PT, R17, 0xfd, PT ;  /* 0x000000fd1100780c */ /* 0x000fe40003f04070 */
[----:B------:R-:W-:Y:S02]  /*2880*/  MOV R19, R3 ;  /* 0x0000000300137202 */ /* 0x000fe40000000f00 */
[----:B------:R-:W-:-:S13]  /*2890*/  ISETP.GT.U32.OR P0, PT, R13, 0xfd, P0 ;  /* 0x000000fd0d00780c */ /* 0x000fda0000704470 */
[----:B------:R-:W-:Y:S01]  /*28a0*/  @!P0 MOV R11, RZ ;  /* 0x000000ff000b8202 */ /* 0x000fe20000000f00 */
[----:B------:R-:W-:Y:S06]  /*28b0*/  @!P0 BRA `(.L_x_40) ;  /* 0x00000000005c8947 */ /* 0x000fec0003800000 */
[----:B------:R-:W-:Y:S02]  /*28c0*/  FSETP.GTU.FTZ.AND P0, PT, |R0|, +INF , PT ;  /* 0x7f8000000000780b */ /* 0x000fe40003f1c200 */
[----:B------:R-:W-:-:S04]  /*28d0*/  FSETP.GTU.FTZ.AND P1, PT, |R3|, +INF , PT ;  /* 0x7f8000000300780b */ /* 0x000fc80003f3c200 */
[----:B------:R-:W-:-:S13]  /*28e0*/  PLOP3.LUT P0, PT, P0, P1, PT, 0xf8, 0x8f ;  /* 0x00000000008f781c */ /* 0x000fda0000703f70 */
[----:B------:R-:W-:Y:S05]  /*28f0*/  @P0 BRA `(.L_x_41) ;  /* 0x00000004004c0947 */ /* 0x000fea0003800000 */
[----:B------:R-:W-:-:S13]  /*2900*/  LOP3.LUT P0, RZ, R19, 0x7fffffff, R0, 0xc8, !PT ;  /* 0x7fffffff13ff7812 */ /* 0x000fda000780c800 */
[----:B------:R-:W-:Y:S05]  /*2910*/  @!P0 BRA `(.L_x_42) ;  /* 0x00000004003c8947 */ /* 0x000fea0003800000 */
[C---:B------:R-:W-:Y:S02]  /*2920*/  FSETP.NEU.FTZ.AND P3, PT, |R0|.reuse, +INF , PT ;  /* 0x7f8000000000780b */ /* 0x040fe40003f7d200 */
[----:B------:R-:W-:Y:S02]  /*2930*/  FSETP.NEU.FTZ.AND P1, PT, |R3|, +INF , PT ;  /* 0x7f8000000300780b */ /* 0x000fe40003f3d200 */
[----:B------:R-:W-:-:S11]  /*2940*/  FSETP.NEU.FTZ.AND P0, PT, |R0|, +INF , PT ;  /* 0x7f8000000000780b */ /* 0x000fd60003f1d200 */
[----:B------:R-:W-:Y:S05]  /*2950*/  @!P1 BRA !P3, `(.L_x_42) ;  /* 0x00000004002c9947 */ /* 0x000fea0005800000 */
[----:B------:R-:W-:-:S04]  /*2960*/  LOP3.LUT P3, RZ, R0, 0x7fffffff, RZ, 0xc0, !PT ;  /* 0x7fffffff00ff7812 */ /* 0x000fc8000786c0ff */
[----:B------:R-:W-:-:S13]  /*2970*/  PLOP3.LUT P1, PT, P1, P3, PT, 0x2f, 0xf2 ;  /* 0x0000000000f2781c */ /* 0x000fda0000f26577 */
[----:B------:R-:W-:Y:S05]  /*2980*/  @P1 BRA `(.L_x_43) ;  /* 0x0000000400181947 */ /* 0x000fea0003800000 */
[----:B------:R-:W-:-:S04]  /*2990*/  LOP3.LUT P1, RZ, R19, 0x7fffffff, RZ, 0xc0, !PT ;  /* 0x7fffffff13ff7812 */ /* 0x000fc8000782c0ff */
[----:B------:R-:W-:-:S13]  /*29a0*/  PLOP3.LUT P0, PT, P0, P1, PT, 0x2f, 0xf2 ;  /* 0x0000000000f2781c */ /* 0x000fda0000702577 */
[----:B------:R-:W-:Y:S05]  /*29b0*/  @P0 BRA `(.L_x_44) ;  /* 0x0000000400000947 */ /* 0x000fea0003800000 */
[----:B------:R-:W-:Y:S02]  /*29c0*/  ISETP.GE.AND P0, PT, R13, RZ, PT ;  /* 0x000000ff0d00720c */ /* 0x000fe40003f06270 */
[----:B------:R-:W-:-:S11]  /*29d0*/  ISETP.GE.AND P1, PT, R17, RZ, PT ;  /* 0x000000ff1100720c */ /* 0x000fd60003f26270 */
[----:B------:R-:W-:Y:S01]  /*29e0*/  @P0 MOV R11, RZ ;  /* 0x000000ff000b0202 */ /* 0x000fe20000000f00 */
[----:B------:R-:W-:Y:S01]  /*29f0*/  @!P0 FFMA R0, R0, 1.84467440737095516160e+19, RZ ;  /* 0x5f80000000008823 */ /* 0x000fe200000000ff */
[----:B------:R-:W-:Y:S01]  /*2a00*/  @!P0 MOV R11, 0xffffffc0 ;  /* 0xffffffc0000b8802 */ /* 0x000fe20000000f00 */
[----:B------:R-:W-:-:S03]  /*2a10*/  @!P1 FFMA R19, R3, 1.84467440737095516160e+19, RZ ;  /* 0x5f80000003139823 */ /* 0x000fc600000000ff */
[----:B------:R-:W-:-:S07]  /*2a20*/  @!P1 IADD3 R11, PT, PT, R11, 0x40, RZ ;  /* 0x000000400b0b9810 */ /* 0x000fce0007ffe0ff */
.L_x_40:
[----:B------:R-:W-:Y:S01]  /*2a30*/  LEA R18, R12, 0xc0800000, 0x17 ;  /* 0xc08000000c127811 */ /* 0x000fe200078eb8ff */
[----:B------:R-:W-:Y:S01]  /*2a40*/  BSSY.RECONVERGENT B1, `(.L_x_45) ;  /* 0x0000036000017945 */ /* 0x000fe20003800200 */
[----:B------:R-:W-:Y:S02]  /*2a50*/  IADD3 R15, PT, PT, R15, -0x7f, RZ ;  /* 0xffffff810f0f7810 */ /* 0x000fe40007ffe0ff */
[----:B------:R-:W-:-:S03]  /*2a60*/  IADD3 R20, PT, PT, -R18, R19, RZ ;  /* 0x0000001312147210 */ /* 0x000fc60007ffe1ff */
[C---:B------:R-:W-:Y:S01]  /*2a70*/  IMAD R0, R15.reuse, -0x800000, R0 ;  /* 0xff8000000f007824 */ /* 0x040fe200078e0200 */
[----:B------:R0:W1:Y:S01]  /*2a80*/  MUFU.RCP R18, R20 ;  /* 0x0000001400127308 */ /* 0x0000620000001000 */
[----:B------:R-:W-:Y:S01]  /*2a90*/  FADD.FTZ R13, -R20, -RZ ;  /* 0x800000ff140d7221 */ /* 0x000fe20000010100 */
[----:B0-----:R-:W-:-:S04]  /*2aa0*/  IADD3 R20, PT, PT, R15, 0x7f, -R12 ;  /* 0x0000007f0f147810 */ /* 0x001fc80007ffe80c */
[----:B------:R-:W-:Y:S01]  /*2ab0*/  IADD3 R15, PT, PT, R20, R11, RZ ;  /* 0x0000000b140f7210 */ /* 0x000fe20007ffe0ff */
[----:B-1----:R-:W-:-:S04]  /*2ac0*/  FFMA R17, R18, R13, 1 ;  /* 0x3f80000012117423 */ /* 0x002fc8000000000d */
[----:B------:R-:W-:-:S04]  /*2ad0*/  FFMA R17, R18, R17, R18 ;  /* 0x0000001112117223 */ /* 0x000fc80000000012 */
[----:B------:R-:W-:-:S04]  /*2ae0*/  FFMA R18, R0, R17, RZ ;  /* 0x0000001100127223 */ /* 0x000fc800000000ff */
[----:B------:R-:W-:-:S04]  /*2af0*/  FFMA R19, R13, R18, R0 ;  /* 0x000000120d137223 */ /* 0x000fc80000000000 */
[----:B------:R-:W-:-:S04]  /*2b00*/  FFMA R18, R17, R19, R18 ;  /* 0x0000001311127223 */ /* 0x000fc80000000012 */
[----:B------:R-:W-:-:S04]  /*2b10*/  FFMA R13, R13, R18, R0 ;  /* 0x000000120d0d7223 */ /* 0x000fc80000000000 */
[----:B------:R-:W-:-:S05]  /*2b20*/  FFMA R0, R17, R13, R18 ;  /* 0x0000000d11007223 */ /* 0x000fca0000000012 */
[----:B------:R-:W-:-:S04]  /*2b30*/  SHF.R.U32.HI R12, RZ, 0x17, R0 ;  /* 0x00000017ff0c7819 */ /* 0x000fc80000011600 */
[----:B------:R-:W-:-:S04]  /*2b40*/  LOP3.LUT R12, R12, 0xff, RZ, 0xc0, !PT ;  /* 0x000000ff0c0c7812 */ /* 0x000fc800078ec0ff */
[----:B------:R-:W-:-:S04]  /*2b50*/  IADD3 R11, PT, PT, R12, R15, RZ ;  /* 0x0000000f0c0b7210 */ /* 0x000fc80007ffe0ff */
[----:B------:R-:W-:-:S04]  /*2b60*/  IADD3 R12, PT, PT, R11, -0x1, RZ ;  /* 0xffffffff0b0c7810 */ /* 0x000fc80007ffe0ff */
[----:B------:R-:W-:-:S13]  /*2b70*/  ISETP.GE.U32.AND P0, PT, R12, 0xfe, PT ;  /* 0x000000fe0c00780c */ /* 0x000fda0003f06070 */
[----:B------:R-:W-:Y:S05]  /*2b80*/  @!P0 BRA `(.L_x_46) ;  /* 0x0000000000808947 */ /* 0x000fea0003800000 */
[----:B------:R-:W-:-:S13]  /*2b90*/  ISETP.GT.AND P0, PT, R11, 0xfe, PT ;  /* 0x000000fe0b00780c */ /* 0x000fda0003f04270 */
[----:B------:R-:W-:Y:S05]  /*2ba0*/  @P0 BRA `(.L_x_47) ;  /* 0x00000000006c0947 */ /* 0x000fea0003800000 */
[----:B------:R-:W-:-:S13]  /*2bb0*/  ISETP.GE.AND P0, PT, R11, 0x1, PT ;  /* 0x000000010b00780c */ /* 0x000fda0003f06270 */
[----:B------:R-:W-:Y:S05]  /*2bc0*/  @P0 BRA `(.L_x_48) ;  /* 0x0000000000740947 */ /* 0x000fea0003800000 */
[----:B------:R-:W-:Y:S02]  /*2bd0*/  ISETP.GE.AND P0, PT, R11, -0x18, PT ;  /* 0xffffffe80b00780c */ /* 0x000fe40003f06270 */
[----:B------:R-:W-:-:S11]  /*2be0*/  LOP3.LUT R0, R0, 0x80000000, RZ, 0xc0, !PT ;  /* 0x8000000000007812 */ /* 0x000fd600078ec0ff */
[----:B------:R-:W-:Y:S05]  /*2bf0*/  @!P0 BRA `(.L_x_48) ;  /* 0x0000000000688947 */ /* 0x000fea0003800000 */
[CCC-:B------:R-:W-:Y:S01]  /*2c00*/  FFMA.RZ R12, R17.reuse, R13.reuse, R18.reuse ;  /* 0x0000000d110c7223 */ /* 0x1c0fe2000000c012 */
[CCC-:B------:R-:W-:Y:S01]  /*2c10*/  FFMA.RP R15, R17.reuse, R13.reuse, R18.reuse ;  /* 0x0000000d110f7223 */ /* 0x1c0fe20000008012 */
[----:B------:R-:W-:Y:S01]  /*2c20*/  FFMA.RM R18, R17, R13, R18 ;  /* 0x0000000d11127223 */ /* 0x000fe20000004012 */
[C---:B------:R-:W-:Y:S02]  /*2c30*/  IADD3 R13, PT, PT, R11.reuse, 0x20, RZ ;  /* 0x000000200b0d7810 */ /* 0x040fe40007ffe0ff */
[----:B------:R-:W-:Y:S02]  /*2c40*/  LOP3.LUT R12, R12, 0x7fffff, RZ, 0xc0, !PT ;  /* 0x007fffff0c0c7812 */ /* 0x000fe400078ec0ff */
[C---:B------:R-:W-:Y:S02]  /*2c50*/  ISETP.NE.AND P3, PT, R11.reuse, RZ, PT ;  /* 0x000000ff0b00720c */ /* 0x040fe40003f65270 */
[----:B------:R-:W-:Y:S02]  /*2c60*/  LOP3.LUT R12, R12, 0x800000, RZ, 0xfc, !PT ;  /* 0x008000000c0c7812 */ /* 0x000fe400078efcff */
[----:B------:R-:W-:-:S02]  /*2c70*/  ISETP.NE.AND P1, PT, R11, RZ, PT ;  /* 0x000000ff0b00720c */ /* 0x000fc40003f25270 */
[----:B------:R-:W-:Y:S02]  /*2c80*/  IADD3 R11, PT, PT, -R11, RZ, RZ ;  /* 0x000000ff0b0b7210 */ /* 0x000fe40007ffe1ff */
[----:B------:R-:W-:Y:S02]  /*2c90*/  SHF.L.U32 R13, R12, R13, RZ ;  /* 0x0000000d0c0d7219 */ /* 0x000fe400000006ff */
[----:B------:R-:W-:Y:S02]  /*2ca0*/  FSETP.NEU.FTZ.AND P0, PT, R15, R18, PT ;  /* 0x000000120f00720b */ /* 0x000fe40003f1d000 */
[----:B------:R-:W-:Y:S02]  /*2cb0*/  SEL R11, R11, RZ, P3 ;  /* 0x000000ff0b0b7207 */ /* 0x000fe40001800000 */
[----:B------:R-:W-:Y:S02]  /*2cc0*/  ISETP.NE.AND P1, PT, R13, RZ, P1 ;  /* 0x000000ff0d00720c */ /* 0x000fe40000f25270 */
[----:B------:R-:W-:-:S02]  /*2cd0*/  SHF.R.U32.HI R11, RZ, R11, R12 ;  /* 0x0000000bff0b7219 */ /* 0x000fc4000001160c */
[----:B------:R-:W-:Y:S02]  /*2ce0*/  PLOP3.LUT P0, PT, P0, P1, PT, 0xf8, 0x8f ;  /* 0x00000000008f781c */ /* 0x000fe40000703f70 */
[----:B------:R-:W-:Y:S02]  /*2cf0*/  SHF.R.U32.HI R13, RZ, 0x1, R11 ;  /* 0x00000001ff0d7819 */ /* 0x000fe4000001160b */
[----:B------:R-:W-:-:S04]  /*2d00*/  SEL R12, RZ, 0x1, !P0 ;  /* 0x00000001ff0c7807 */ /* 0x000fc80004000000 */
[----:B------:R-:W-:-:S04]  /*2d10*/  LOP3.LUT R12, R12, 0x1, R13, 0xf8, !PT ;  /* 0x000000010c0c7812 */ /* 0x000fc800078ef80d */
[----:B------:R-:W-:-:S04]  /*2d20*/  LOP3.LUT R12, R12, R11, RZ, 0xc0, !PT ;  /* 0x0000000b0c0c7212 */ /* 0x000fc800078ec0ff */
[----:B------:R-:W-:-:S04]  /*2d30*/  IADD3 R13, PT, PT, R13, R12, RZ ;  /* 0x0000000c0d0d7210 */ /* 0x000fc80007ffe0ff */
[----:B------:R-:W-:Y:S01]  /*2d40*/  LOP3.LUT R0, R13, R0, RZ, 0xfc, !PT ;  /* 0x000000000d007212 */ /* 0x000fe200078efcff */
[----:B------:R-:W-:Y:S06]  /*2d50*/  BRA `(.L_x_48) ;  /* 0x0000000000107947 */ /* 0x000fec0003800000 */
.L_x_47:
[----:B------:R-:W-:-:S04]  /*2d60*/  LOP3.LUT R0, R0, 0x80000000, RZ, 0xc0, !PT ;  /* 0x8000000000007812 */ /* 0x000fc800078ec0ff */
[----:B------:R-:W-:Y:S01]  /*2d70*/  LOP3.LUT R0, R0, 0x7f800000, RZ, 0xfc, !PT ;  /* 0x7f80000000007812 */ /* 0x000fe200078efcff */
[----:B------:R-:W-:Y:S06]  /*2d80*/  BRA `(.L_x_48) ;  /* 0x0000000000047947 */ /* 0x000fec0003800000 */
.L_x_46:
[----:B------:R-:W-:-:S07]  /*2d90*/  LEA R0, R15, R0, 0x17 ;  /* 0x000000000f007211 */ /* 0x000fce00078eb8ff */
.L_x_48:
[----:B------:R-:W-:Y:S05]  /*2da0*/  BSYNC.RECONVERGENT B1 ;  /* 0x0000000000017941 */ /* 0x000fea0003800200 */
.L_x_45:
[----:B------:R-:W-:Y:S05]  /*2db0*/  BRA `(.L_x_49) ;  /* 0x0000000000207947 */ /* 0x000fea0003800000 */
.L_x_44:
[----:B------:R-:W-:-:S04]  /*2dc0*/  LOP3.LUT R0, R19, 0x80000000, R0, 0x48, !PT ;  /* 0x8000000013007812 */ /* 0x000fc800078e4800 */
[----:B------:R-:W-:Y:S01]  /*2dd0*/  LOP3.LUT R0, R0, 0x7f800000, RZ, 0xfc, !PT ;  /* 0x7f80000000007812 */ /* 0x000fe200078efcff */
[----:B------:R-:W-:Y:S06]  /*2de0*/  BRA `(.L_x_49) ;  /* 0x0000000000147947 */ /* 0x000fec0003800000 */
.L_x_43:
[----:B------:R-:W-:Y:S01]  /*2df0*/  LOP3.LUT R0, R19, 0x80000000, R0, 0x48, !PT ;  /* 0x8000000013007812 */ /* 0x000fe200078e4800 */
[----:B------:R-:W-:Y:S06]  /*2e00*/  BRA `(.L_x_49) ;  /* 0x00000000000c7947 */ /* 0x000fec0003800000 */
.L_x_42:
[----:B------:R-:W0:Y:S01]  /*2e10*/  MUFU.RSQ R0, -QNAN ;  /* 0xffc0000000007908 */ /* 0x000e220000001400 */
[----:B------:R-:W-:Y:S05]  /*2e20*/  BRA `(.L_x_49) ;  /* 0x0000000000047947 */ /* 0x000fea0003800000 */
.L_x_41:
[----:B------:R-:W-:-:S07]  /*2e30*/  FADD.FTZ R0, R0, R3 ;  /* 0x0000000300007221 */ /* 0x000fce0000010000 */
.L_x_49:
[----:B------:R-:W-:Y:S05]  /*2e40*/  BSYNC.RECONVERGENT B0 ;  /* 0x0000000000007941 */ /* 0x000fea0003800200 */
.L_x_39:
[----:B------:R-:W-:Y:S01]  /*2e50*/  HFMA2 R15, -RZ, RZ, 0, 0 ;  /* 0x00000000ff0f7431 */ /* 0x000fe200000001ff */
[----:B0-----:R-:W-:-:S03]  /*2e60*/  MOV R11, R0 ;  /* 0x00000000000b7202 */ /* 0x001fc60000000f00 */
[----:B------:R-:W-:Y:S05]  /*2e70*/  RET.REL.NODEC R14 `(_Z12softmax_basePfS_ii) ;  /* 0xffffffd00e607950 */ /* 0x000fea0003c3ffff */
.L_x_50:
[----:B------:R-:W-:-:S00]  /*2e80*/  BRA `(.L_x_50) ;  /* 0xfffffffc00fc7947 */ /* 0x000fc0000383ffff */
[----:B------:R-:W-:-:S00]  /*2e90*/  NOP ;  /* 0x0000000000007918 */ /* 0x000fc00000000000 */
        /* <DEDUP_REMOVED lines=14> */
.L_x_51:


//--------------------- .nv.shared.reserved.0     --------------------------
	.section	.nv.shared.reserved.0,"aw",@nobits
	.weak		__nv_reservedSMEM_offset_0_alias
	.size		__nv_reservedSMEM_offset_0_alias, 0, 64
	.other		__nv_reservedSMEM_offset_0_alias,@"STO_CUDA_RESERVED_SHARED STV_DEFAULT"
__nv_reservedSMEM_offset_0_alias:
	.zero		0
	.zero		64


//--------------------- .nv.constant0._Z12softmax_basePfS_ii --------------------------
	.section	.nv.constant0._Z12softmax_basePfS_ii,"a",@progbits
	.sectionflags	@""
	.align	4
.nv.constant0._Z12softmax_basePfS_ii:
	.zero		920


//--------------------- SYMBOLS --------------------------

	.type		.nv.reservedSmem.offset0,@object
	.size		.nv.reservedSmem.offset0,0x4
